	.target	sm_90a

	.elftype	@"ET_EXEC"


//--------------------- .note.nv.tkinfo           --------------------------
	.section	.note.nv.tkinfo,"",@"SHT_NOTE"
	.sectionflags	@"SHF_NOTE_NV_TKINFO"
	.tkinfo
        /*0018*/ 	.word	0x00000002
        /*0030*/ 	.string	""
        /*0030*/ 	.string	"ptxas"
        /*0030*/ 	.string	"Cuda compilation tools, release 13.0, V13.0.88"
        /*0030*/ 	.string	"Build cuda_13.0.r13.0/compiler.36424714_0"
        /*0030*/ 	.string	"-arch sm_90a -m 64 "



//--------------------- .note.nv.cuinfo           --------------------------
	.section	.note.nv.cuinfo,"",@"SHT_NOTE"
	.sectionflags	@"SHF_NOTE_NV_CUINFO"
        /*0018*/ 	.short	0x0002
        /*001a*/ 	.short	0x005a
        /*001c*/ 	.short	0x0082
	.zero		2


//--------------------- .nv.info                  --------------------------
	.section	.nv.info,"",@"SHT_CUDA_INFO"
	.align	4


	//----- nvinfo : EIATTR_REGCOUNT
	.align		4
        /*0000*/ 	.byte	0x04, 0x2f
        /*0002*/ 	.short	(.L_15 - .L_14)
	.align		4
.L_14:
        /*0004*/ 	.word	index@(_ZN7cutlass13device_kernelINS_4gemm6kernel13GemmUniversalIN4cute5tupleIJiiiiEEENS1_10collective13CollectiveMmaINS1_34MainloopSm90TmaGmmaWarpSpecializedILi14ENS5_IJNS4_1CILi1EEESB_SB_EEENS1_35KernelTmaWarpSpecializedCooperativeEEENS5_IJNSA_ILi128EEESF_NSA_ILi32EEEEEENS_6half_tENS5_IJlSB_lEEESI_SJ_NS4_8TiledMMAINS4_8MMA_AtomIJNS4_4SM904GMMA26MMA_64x128x16_F32F16F16_SSILNSN_5MajorE0ELSP_0ELNSN_7ScaleInE1ELSQ_1EEEEEENS4_6LayoutINS5_IJNSA_ILi2EEESB_SB_EEENS5_IJSB_NSA_ILi0EEESW_EEEEENS5_IJNS4_10UnderscoreESZ_SZ_EEEEENS4_13SM90_TMA_LOADENS4_14ComposedLayoutINS4_7SwizzleILi2ELi4ELi3EEENS4_18smem_ptr_flag_bitsILi16EEENST_INS5_IJNSA_ILi8EEESG_EEENS5_IJSG_SB_EEEEEEEvNS4_8identityES12_S1C_vS1D_EENS_8epilogue10collective6detail29Sm90TmaWarpSpecializedAdapterINS1G_15DefaultEpilogueISI_SJ_SJ_NS1F_6thread17LinearCombinationISI_Li1EffLNS1K_9ScaleType4KindE0ELNS_15FloatRoundStyleE2ESI_EENS1_15EpilogueDefaultEEEEEvvEEEEvNT_6ParamsE)
        /*0008*/ 	.word	0x000000a8


	//----- nvinfo : EIATTR_FRAME_SIZE
	.align		4
.L_15:
        /*000c*/ 	.byte	0x04, 0x11
        /*000e*/ 	.short	(.L_17 - .L_16)
	.align		4
.L_16:
        /*0010*/ 	.word	index@(_ZN7cutlass13device_kernelINS_4gemm6kernel13GemmUniversalIN4cute5tupleIJiiiiEEENS1_10collective13CollectiveMmaINS1_34MainloopSm90TmaGmmaWarpSpecializedILi14ENS5_IJNS4_1CILi1EEESB_SB_EEENS1_35KernelTmaWarpSpecializedCooperativeEEENS5_IJNSA_ILi128EEESF_NSA_ILi32EEEEEENS_6half_tENS5_IJlSB_lEEESI_SJ_NS4_8TiledMMAINS4_8MMA_AtomIJNS4_4SM904GMMA26MMA_64x128x16_F32F16F16_SSILNSN_5MajorE0ELSP_0ELNSN_7ScaleInE1ELSQ_1EEEEEENS4_6LayoutINS5_IJNSA_ILi2EEESB_SB_EEENS5_IJSB_NSA_ILi0EEESW_EEEEENS5_IJNS4_10UnderscoreESZ_SZ_EEEEENS4_13SM90_TMA_LOADENS4_14ComposedLayoutINS4_7SwizzleILi2ELi4ELi3EEENS4_18smem_ptr_flag_bitsILi16EEENST_INS5_IJNSA_ILi8EEESG_EEENS5_IJSG_SB_EEEEEEEvNS4_8identityES12_S1C_vS1D_EENS_8epilogue10collective6detail29Sm90TmaWarpSpecializedAdapterINS1G_15DefaultEpilogueISI_SJ_SJ_NS1F_6thread17LinearCombinationISI_Li1EffLNS1K_9ScaleType4KindE0ELNS_15FloatRoundStyleE2ESI_EENS1_15EpilogueDefaultEEEEEvvEEEEvNT_6ParamsE)
        /*0014*/ 	.word	0x00000000


	//----- nvinfo : EIATTR_MIN_STACK_SIZE
	.align		4
.L_17:
        /*0018*/ 	.byte	0x04, 0x12
        /*001a*/ 	.short	(.L_19 - .L_18)
	.align		4
.L_18:
        /*001c*/ 	.word	index@(_ZN7cutlass13device_kernelINS_4gemm6kernel13GemmUniversalIN4cute5tupleIJiiiiEEENS1_10collective13CollectiveMmaINS1_34MainloopSm90TmaGmmaWarpSpecializedILi14ENS5_IJNS4_1CILi1EEESB_SB_EEENS1_35KernelTmaWarpSpecializedCooperativeEEENS5_IJNSA_ILi128EEESF_NSA_ILi32EEEEEENS_6half_tENS5_IJlSB_lEEESI_SJ_NS4_8TiledMMAINS4_8MMA_AtomIJNS4_4SM904GMMA26MMA_64x128x16_F32F16F16_SSILNSN_5MajorE0ELSP_0ELNSN_7ScaleInE1ELSQ_1EEEEEENS4_6LayoutINS5_IJNSA_ILi2EEESB_SB_EEENS5_IJSB_NSA_ILi0EEESW_EEEEENS5_IJNS4_10UnderscoreESZ_SZ_EEEEENS4_13SM90_TMA_LOADENS4_14ComposedLayoutINS4_7SwizzleILi2ELi4ELi3EEENS4_18smem_ptr_flag_bitsILi16EEENST_INS5_IJNSA_ILi8EEESG_EEENS5_IJSG_SB_EEEEEEEvNS4_8identityES12_S1C_vS1D_EENS_8epilogue10collective6detail29Sm90TmaWarpSpecializedAdapterINS1G_15DefaultEpilogueISI_SJ_SJ_NS1F_6thread17LinearCombinationISI_Li1EffLNS1K_9ScaleType4KindE0ELNS_15FloatRoundStyleE2ESI_EENS1_15EpilogueDefaultEEEEEvvEEEEvNT_6ParamsE)
        /*0020*/ 	.word	0x00000000
.L_19:


//--------------------- .nv.compat                --------------------------
	.section	.nv.compat,"",@"SHT_CUDA_COMPAT_INFO"
	.align	4
        /*0000*/ 	.byte	0x02, 0x09, 0x01, 0x00, 0x02, 0x02, 0x04, 0x00, 0x02, 0x05, 0x05, 0x00, 0x03, 0x07, 0x01, 0x01
        /*0010*/ 	.byte	0x02, 0x03, 0x01, 0x00, 0x02, 0x06, 0x01, 0x00, 0x04, 0x0b, 0x08, 0x00, 0x00, 0x00, 0x00, 0x00
        /*0020*/ 	.byte	0x00, 0x00, 0x00, 0x00


//--------------------- .nv.info._ZN7cutlass13device_kernelINS_4gemm6kernel13GemmUniversalIN4cute5tupleIJiiiiEEENS1_10collective13CollectiveMmaINS1_34MainloopSm90TmaGmmaWarpSpecializedILi14ENS5_IJNS4_1CILi1EEESB_SB_EEENS1_35KernelTmaWarpSpecializedCooperativeEEENS5_IJNSA_ILi128EEESF_NSA_ILi32EEEEEENS_6half_tENS5_IJlSB_lEEESI_SJ_NS4_8TiledMMAINS4_8MMA_AtomIJNS4_4SM904GMMA26MMA_64x128x16_F32F16F16_SSILNSN_5MajorE0ELSP_0ELNSN_7ScaleInE1ELSQ_1EEEEEENS4_6LayoutINS5_IJNSA_ILi2EEESB_SB_EEENS5_IJSB_NSA_ILi0EEESW_EEEEENS5_IJNS4_10UnderscoreESZ_SZ_EEEEENS4_13SM90_TMA_LOADENS4_14ComposedLayoutINS4_7SwizzleILi2ELi4ELi3EEENS4_18smem_ptr_flag_bitsILi16EEENST_INS5_IJNSA_ILi8EEESG_EEENS5_IJSG_SB_EEEEEEEvNS4_8identityES12_S1C_vS1D_EENS_8epilogue10collective6detail29Sm90TmaWarpSpecializedAdapterINS1G_15DefaultEpilogueISI_SJ_SJ_NS1F_6thread17LinearCombinationISI_Li1EffLNS1K_9ScaleType4KindE0ELNS_15FloatRoundStyleE2ESI_EENS1_15EpilogueDefaultEEEEEvvEEEEvNT_6ParamsE --------------------------
	.section	.nv.info._ZN7cutlass13device_kernelINS_4gemm6kernel13GemmUniversalIN4cute5tupleIJiiiiEEENS1_10collective13CollectiveMmaINS1_34MainloopSm90TmaGmmaWarpSpecializedILi14ENS5_IJNS4_1CILi1EEESB_SB_EEENS1_35KernelTmaWarpSpecializedCooperativeEEENS5_IJNSA_ILi128EEESF_NSA_ILi32EEEEEENS_6half_tENS5_IJlSB_lEEESI_SJ_NS4_8TiledMMAINS4_8MMA_AtomIJNS4_4SM904GMMA26MMA_64x128x16_F32F16F16_SSILNSN_5MajorE0ELSP_0ELNSN_7ScaleInE1ELSQ_1EEEEEENS4_6LayoutINS5_IJNSA_ILi2EEESB_SB_EEENS5_IJSB_NSA_ILi0EEESW_EEEEENS5_IJNS4_10UnderscoreESZ_SZ_EEEEENS4_13SM90_TMA_LOADENS4_14ComposedLayoutINS4_7SwizzleILi2ELi4ELi3EEENS4_18smem_ptr_flag_bitsILi16EEENST_INS5_IJNSA_ILi8EEESG_EEENS5_IJSG_SB_EEEEEEEvNS4_8identityES12_S1C_vS1D_EENS_8epilogue10collective6detail29Sm90TmaWarpSpecializedAdapterINS1G_15DefaultEpilogueISI_SJ_SJ_NS1F_6thread17LinearCombinationISI_Li1EffLNS1K_9ScaleType4KindE0ELNS_15FloatRoundStyleE2ESI_EENS1_15EpilogueDefaultEEEEEvvEEEEvNT_6ParamsE,"",@"SHT_CUDA_INFO"
	.sectionflags	@""
	.align	4


	//----- nvinfo : EIATTR_CUDA_API_VERSION
	.align		4
        /*0000*/ 	.byte	0x04, 0x37
        /*0002*/ 	.short	(.L_21 - .L_20)
.L_20:
        /*0004*/ 	.word	0x00000082


	//----- nvinfo : EIATTR_KPARAM_INFO
	.align		4
.L_21:
        /*0008*/ 	.byte	0x04, 0x17
        /*000a*/ 	.short	(.L_23 - .L_22)
.L_22:
        /*000c*/ 	.word	0x00000000
        /*0010*/ 	.short	0x0000
        /*0012*/ 	.short	0x0070
        /*0014*/ 	.byte	0x00, 0xf0, 0x01, 0x10


	//----- nvinfo : EIATTR_SPARSE_MMA_MASK
	.align		4
.L_23:
        /*0018*/ 	.byte	0x03, 0x50
        /*001a*/ 	.short	0x0000


	//----- nvinfo : EIATTR_MAXREG_COUNT
	.align		4
        /*001c*/ 	.byte	0x03, 0x1b
        /*001e*/ 	.short	0x00a8


	//----- nvinfo : EIATTR_NUM_BARRIERS
	.align		4
        /*0020*/ 	.byte	0x02, 0x4c
        /*0022*/ 	.byte	0x01
	.zero		1


	//----- nvinfo : EIATTR_EXTERNS
	.align		4
        /*0024*/ 	.byte	0x04, 0x0f
        /*0026*/ 	.short	(.L_25 - .L_24)


	//   ....[0]....
	.align		4
.L_24:
        /*0028*/ 	.word	index@(__assertfail)


	//----- nvinfo : EIATTR_MERCURY_ISA_VERSION
	.align		4
.L_25:
        /*002c*/ 	.byte	0x03, 0x5f
        /*002e*/ 	.short	0x0101


	//----- nvinfo : EIATTR_INT_WARP_WIDE_INSTR_OFFSETS
	.align		4
        /*0030*/ 	.byte	0x04, 0x31
        /*0032*/ 	.short	(.L_27 - .L_26)


	//   ....[0]....
.L_26:
        /*0034*/ 	.word	0x00000520


	//   ....[1]....
        /*0038*/ 	.word	0x00000550


	//   ....[2]....
        /*003c*/ 	.word	0x00000630


	//----- nvinfo : EIATTR_COOP_GROUP_MASK_REGIDS
	.align		4
.L_27:
        /*0040*/ 	.byte	0x04, 0x29
        /*0042*/ 	.short	(.L_29 - .L_28)


	//   ....[0]....
.L_28:
        /*0044*/ 	.word	0xffffffff


	//   ....[1]....
        /*0048*/ 	.word	0xffffffff


	//   ....[2]....
        /*004c*/ 	.word	0xffffffff


	//   ....[3]....
        /*0050*/ 	.word	0xffffffff


	//   ....[4]....
        /*0054*/ 	.word	0xffffffff


	//----- nvinfo : EIATTR_COOP_GROUP_INSTR_OFFSETS
	.align		4
.L_29:
        /*0058*/ 	.byte	0x04, 0x28
        /*005a*/ 	.short	(.L_31 - .L_30)


	//   ....[0]....
.L_30:
        /*005c*/ 	.word	0x00000060


	//   ....[1]....
        /*0060*/ 	.word	0x00000070


	//   ....[2]....
        /*0064*/ 	.word	0x00000130


	//   ....[3]....
        /*0068*/ 	.word	0x00000430


	//   ....[4]....
        /*006c*/ 	.word	0x000010e0


	//----- nvinfo : EIATTR_REG_RECONFIG
	.align		4
.L_31:
        /*0070*/ 	.byte	0x01, 0x54
	.zero		2


	//----- nvinfo : EIATTR_SYSCALL_OFFSETS
	.align		4
        /*0074*/ 	.byte	0x04, 0x46
        /*0076*/ 	.short	(.L_33 - .L_32)


	//   ....[0]....
.L_32:
        /*0078*/ 	.word	0x000012a0


	//----- nvinfo : EIATTR_MBARRIER_INSTR_OFFSETS
	.align		4
.L_33:
        /*007c*/ 	.byte	0x04, 0x39
        /*007e*/ 	.short	(.L_35 - .L_34)


	//   ....[0]....
.L_34:
        /*0080*/ 	.word	0x00000250
        /*0084*/ 	.word	0x000000ff
        /*0088*/ 	.word	0x00000000
        /*008c*/ 	.short	0x0100
        /*008e*/ 	.byte	0x08
	.zero		1


	//   ....[1]....
        /*0090*/ 	.word	0x00000260
        /*0094*/ 	.word	0x000000ff
        /*0098*/ 	.word	0x00000070
        /*009c*/ 	.short	0x0100
        /*009e*/ 	.byte	0x08
	.zero		1


	//   ....[2]....
        /*00a0*/ 	.word	0x00000270
        /*00a4*/ 	.word	0x000000ff
        /*00a8*/ 	.word	0x00000008
        /*00ac*/ 	.short	0x0100
        /*00ae*/ 	.byte	0x08
	.zero		1


	//   ....[3]....
        /*00b0*/ 	.word	0x00000280
        /*00b4*/ 	.word	0x000000ff
        /*00b8*/ 	.word	0x00000078
        /*00bc*/ 	.short	0x0100
        /*00be*/ 	.byte	0x08
	.zero		1


	//   ....[4]....
        /*00c0*/ 	.word	0x00000290
        /*00c4*/ 	.word	0x000000ff
        /*00c8*/ 	.word	0x00000010
        /*00cc*/ 	.short	0x0100
        /*00ce*/ 	.byte	0x08
	.zero		1


	//   ....[5]....
        /*00d0*/ 	.word	0x000002a0
        /*00d4*/ 	.word	0x000000ff
        /*00d8*/ 	.word	0x00000080
        /*00dc*/ 	.short	0x0100
        /*00de*/ 	.byte	0x08
	.zero		1


	//   ....[6]....
        /*00e0*/ 	.word	0x000002b0
        /*00e4*/ 	.word	0x000000ff
        /*00e8*/ 	.word	0x00000018
        /*00ec*/ 	.short	0x0100
        /*00ee*/ 	.byte	0x08
	.zero		1


	//   ....[7]....
        /*00f0*/ 	.word	0x000002c0
        /*00f4*/ 	.word	0x000000ff
        /*00f8*/ 	.word	0x00000088
        /*00fc*/ 	.short	0x0100
        /*00fe*/ 	.byte	0x08
	.zero		1


	//   ....[8]....
        /*0100*/ 	.word	0x000002d0
        /*0104*/ 	.word	0x000000ff
        /*0108*/ 	.word	0x00000020
        /*010c*/ 	.short	0x0100
        /*010e*/ 	.byte	0x08
	.zero		1


	//   ....[9]....
        /*0110*/ 	.word	0x000002e0
        /*0114*/ 	.word	0x000000ff
        /*0118*/ 	.word	0x00000090
        /*011c*/ 	.short	0x0100
        /*011e*/ 	.byte	0x08
	.zero		1


	//   ....[10]....
        /*0120*/ 	.word	0x000002f0
        /*0124*/ 	.word	0x000000ff
        /*0128*/ 	.word	0x00000028
        /*012c*/ 	.short	0x0100
        /*012e*/ 	.byte	0x08
	.zero		1


	//   ....[11]....
        /*0130*/ 	.word	0x00000300
        /*0134*/ 	.word	0x000000ff
        /*0138*/ 	.word	0x00000098
        /*013c*/ 	.short	0x0100
        /*013e*/ 	.byte	0x08
	.zero		1


	//   ....[12]....
        /*0140*/ 	.word	0x00000310
        /*0144*/ 	.word	0x000000ff
        /*0148*/ 	.word	0x00000030
        /*014c*/ 	.short	0x0100
        /*014e*/ 	.byte	0x08
	.zero		1


	//   ....[13]....
        /*0150*/ 	.word	0x00000320
        /*0154*/ 	.word	0x000000ff
        /*0158*/ 	.word	0x000000a0
        /*015c*/ 	.short	0x0100
        /*015e*/ 	.byte	0x08
	.zero		1


	//   ....[14]....
        /*0160*/ 	.word	0x00000330
        /*0164*/ 	.word	0x000000ff
        /*0168*/ 	.word	0x00000038
        /*016c*/ 	.short	0x0100
        /*016e*/ 	.byte	0x08
	.zero		1


	//   ....[15]....
        /*0170*/ 	.word	0x00000340
        /*0174*/ 	.word	0x000000ff
        /*0178*/ 	.word	0x000000a8
        /*017c*/ 	.short	0x0100
        /*017e*/ 	.byte	0x08
	.zero		1


	//   ....[16]....
        /*0180*/ 	.word	0x00000350
        /*0184*/ 	.word	0x000000ff
        /*0188*/ 	.word	0x00000040
        /*018c*/ 	.short	0x0100
        /*018e*/ 	.byte	0x08
	.zero		1


	//   ....[17]....
        /*0190*/ 	.word	0x00000360
        /*0194*/ 	.word	0x000000ff
        /*0198*/ 	.word	0x000000b0
        /*019c*/ 	.short	0x0100
        /*019e*/ 	.byte	0x08
	.zero		1


	//   ....[18]....
        /*01a0*/ 	.word	0x00000370
        /*01a4*/ 	.word	0x000000ff
        /*01a8*/ 	.word	0x00000048
        /*01ac*/ 	.short	0x0100
        /*01ae*/ 	.byte	0x08
	.zero		1


	//   ....[19]....
        /*01b0*/ 	.word	0x00000380
        /*01b4*/ 	.word	0x000000ff
        /*01b8*/ 	.word	0x000000b8
        /*01bc*/ 	.short	0x0100
        /*01be*/ 	.byte	0x08
	.zero		1


	//   ....[20]....
        /*01c0*/ 	.word	0x00000390
        /*01c4*/ 	.word	0x000000ff
        /*01c8*/ 	.word	0x00000050
        /*01cc*/ 	.short	0x0100
        /*01ce*/ 	.byte	0x08
	.zero		1


	//   ....[21]....
        /*01d0*/ 	.word	0x000003a0
        /*01d4*/ 	.word	0x000000ff
        /*01d8*/ 	.word	0x000000c0
        /*01dc*/ 	.short	0x0100
        /*01de*/ 	.byte	0x08
	.zero		1


	//   ....[22]....
        /*01e0*/ 	.word	0x000003b0
        /*01e4*/ 	.word	0x000000ff
        /*01e8*/ 	.word	0x00000058
        /*01ec*/ 	.short	0x0100
        /*01ee*/ 	.byte	0x08
	.zero		1


	//   ....[23]....
        /*01f0*/ 	.word	0x000003c0
        /*01f4*/ 	.word	0x000000ff
        /*01f8*/ 	.word	0x000000c8
        /*01fc*/ 	.short	0x0100
        /*01fe*/ 	.byte	0x08
	.zero		1


	//   ....[24]....
        /*0200*/ 	.word	0x000003d0
        /*0204*/ 	.word	0x000000ff
        /*0208*/ 	.word	0x00000060
        /*020c*/ 	.short	0x0100
        /*020e*/ 	.byte	0x08
	.zero		1


	//   ....[25]....
        /*0210*/ 	.word	0x000003e0
        /*0214*/ 	.word	0x000000ff
        /*0218*/ 	.word	0x000000d0
        /*021c*/ 	.short	0x0100
        /*021e*/ 	.byte	0x08
	.zero		1


	//   ....[26]....
        /*0220*/ 	.word	0x000003f0
        /*0224*/ 	.word	0x000000ff
        /*0228*/ 	.word	0x00000068
        /*022c*/ 	.short	0x0100
        /*022e*/ 	.byte	0x08
	.zero		1


	//   ....[27]....
        /*0230*/ 	.word	0x00000400
        /*0234*/ 	.word	0x000000ff
        /*0238*/ 	.word	0x000000d8
        /*023c*/ 	.short	0x0100
        /*023e*/ 	.byte	0x08
	.zero		1


	//   ....[28]....
        /*0240*/ 	.word	0x000006a0
        /*0244*/ 	.word	0x000000ff
        /*0248*/ 	.word	0x000000f0
        /*024c*/ 	.short	0x0100
        /*024e*/ 	.byte	0x06
	.zero		1


	//   ....[29]....
        /*0250*/ 	.word	0x00000700
        /*0254*/ 	.word	0x000000ff
        /*0258*/ 	.word	0x000000f8
        /*025c*/ 	.short	0x0100
        /*025e*/ 	.byte	0x06
	.zero		1


	//   ....[30]....
        /*0260*/ 	.word	0x00001320
        /*0264*/ 	.word	0x00000003
        /*0268*/ 	.word	0x00000000
        /*026c*/ 	.short	0x010a
        /*026e*/ 	.byte	0x3f
	.zero		1


	//   ....[31]....
        /*0270*/ 	.word	0x00001360
        /*0274*/ 	.word	0x00000003
        /*0278*/ 	.word	0x00000000
        /*027c*/ 	.short	0x010a
        /*027e*/ 	.byte	0x3f
	.zero		1


	//   ....[32]....
        /*0280*/ 	.word	0x00001600
        /*0284*/ 	.word	0x000000ff
        /*0288*/ 	.word	0x00000000
        /*028c*/ 	.short	0x010a
        /*028e*/ 	.byte	0x04
	.zero		1


	//   ....[33]....
        /*0290*/ 	.word	0x00001640
        /*0294*/ 	.word	0x000000ff
        /*0298*/ 	.word	0x00000000
        /*029c*/ 	.short	0x010a
        /*029e*/ 	.byte	0x04
	.zero		1


	//   ....[34]....
        /*02a0*/ 	.word	0x000017a0
        /*02a4*/ 	.word	0x000000ff
        /*02a8*/ 	.word	0x00000000
        /*02ac*/ 	.short	0x0101
        /*02ae*/ 	.byte	0x04
	.zero		1


	//   ....[35]....
        /*02b0*/ 	.word	0x000019b0
        /*02b4*/ 	.word	0x000000ff
        /*02b8*/ 	.word	0x00000000
        /*02bc*/ 	.short	0x0101
        /*02be*/ 	.byte	0x06
	.zero		1


	//   ....[36]....
        /*02c0*/ 	.word	0x00006d50
        /*02c4*/ 	.word	0x0000000e
        /*02c8*/ 	.word	0x00000070
        /*02cc*/ 	.short	0x010a
        /*02ce*/ 	.byte	0x3f
	.zero		1


	//   ....[37]....
        /*02d0*/ 	.word	0x000070c0
        /*02d4*/ 	.word	0x00000006
        /*02d8*/ 	.word	0x000000f8
        /*02dc*/ 	.short	0x0101
        /*02de*/ 	.byte	0x3f
	.zero		1


	//   ....[38]....
        /*02e0*/ 	.word	0x000077f0
        /*02e4*/ 	.word	0x00000007
        /*02e8*/ 	.word	0x00000000
        /*02ec*/ 	.short	0x010a
        /*02ee*/ 	.byte	0x3f
	.zero		1


	//   ....[39]....
        /*02f0*/ 	.word	0x00007870
        /*02f4*/ 	.word	0x00000009
        /*02f8*/ 	.word	0x00000000
        /*02fc*/ 	.short	0x010a
        /*02fe*/ 	.byte	0x3f
	.zero		1


	//   ....[40]....
        /*0300*/ 	.word	0x00007900
        /*0304*/ 	.word	0x00000006
        /*0308*/ 	.word	0x00000000
        /*030c*/ 	.short	0x010a
        /*030e*/ 	.byte	0x3f
	.zero		1


	//   ....[41]....
        /*0310*/ 	.word	0x00007990
        /*0314*/ 	.word	0x00000009
        /*0318*/ 	.word	0x00000000
        /*031c*/ 	.short	0x010a
        /*031e*/ 	.byte	0x3f
	.zero		1


	//   ....[42]....
        /*0320*/ 	.word	0x00007a20
        /*0324*/ 	.word	0x00000006
        /*0328*/ 	.word	0x00000000
        /*032c*/ 	.short	0x010a
        /*032e*/ 	.byte	0x3f
	.zero		1


	//   ....[43]....
        /*0330*/ 	.word	0x00007ab0
        /*0334*/ 	.word	0x00000009
        /*0338*/ 	.word	0x00000000
        /*033c*/ 	.short	0x010a
        /*033e*/ 	.byte	0x3f
	.zero		1


	//   ....[44]....
        /*0340*/ 	.word	0x00007b40
        /*0344*/ 	.word	0x00000006
        /*0348*/ 	.word	0x00000000
        /*034c*/ 	.short	0x010a
        /*034e*/ 	.byte	0x3f
	.zero		1


	//   ....[45]....
        /*0350*/ 	.word	0x00007bd0
        /*0354*/ 	.word	0x00000009
        /*0358*/ 	.word	0x00000000
        /*035c*/ 	.short	0x010a
        /*035e*/ 	.byte	0x3f
	.zero		1


	//   ....[46]....
        /*0360*/ 	.word	0x00007c60
        /*0364*/ 	.word	0x00000006
        /*0368*/ 	.word	0x00000000
        /*036c*/ 	.short	0x010a
        /*036e*/ 	.byte	0x3f
	.zero		1


	//   ....[47]....
        /*0370*/ 	.word	0x00007cf0
        /*0374*/ 	.word	0x00000009
        /*0378*/ 	.word	0x00000000
        /*037c*/ 	.short	0x010a
        /*037e*/ 	.byte	0x3f
	.zero		1


	//   ....[48]....
        /*0380*/ 	.word	0x00007d80
        /*0384*/ 	.word	0x00000006
        /*0388*/ 	.word	0x00000000
        /*038c*/ 	.short	0x010a
        /*038e*/ 	.byte	0x3f
	.zero		1


	//   ....[49]....
        /*0390*/ 	.word	0x00007e10
        /*0394*/ 	.word	0x00000009
        /*0398*/ 	.word	0x00000000
        /*039c*/ 	.short	0x010a
        /*039e*/ 	.byte	0x3f
	.zero		1


	//   ....[50]....
        /*03a0*/ 	.word	0x00007ea0
        /*03a4*/ 	.word	0x00000006
        /*03a8*/ 	.word	0x00000000
        /*03ac*/ 	.short	0x010a
        /*03ae*/ 	.byte	0x3f
	.zero		1


	//   ....[51]....
        /*03b0*/ 	.word	0x00007f30
        /*03b4*/ 	.word	0x00000003
        /*03b8*/ 	.word	0x00000000
        /*03bc*/ 	.short	0x010a
        /*03be*/ 	.byte	0x3f
	.zero		1


	//   ....[52]....
        /*03c0*/ 	.word	0x00007f90
        /*03c4*/ 	.word	0x00000003
        /*03c8*/ 	.word	0x00000000
        /*03cc*/ 	.short	0x010a
        /*03ce*/ 	.byte	0x3f
	.zero		1


	//   ....[53]....
        /*03d0*/ 	.word	0x00007ff0
        /*03d4*/ 	.word	0x00000004
        /*03d8*/ 	.word	0x00000000
        /*03dc*/ 	.short	0x010a
        /*03de*/ 	.byte	0x3f
	.zero		1


	//   ....[54]....
        /*03e0*/ 	.word	0x000080c0
        /*03e4*/ 	.word	0x0000000e
        /*03e8*/ 	.word	0x00000070
        /*03ec*/ 	.short	0x010a
        /*03ee*/ 	.byte	0x3f
	.zero		1


	//   ....[55]....
        /*03f0*/ 	.word	0x00008190
        /*03f4*/ 	.word	0x00000007
        /*03f8*/ 	.word	0x00000000
        /*03fc*/ 	.short	0x010a
        /*03fe*/ 	.byte	0x3f
	.zero		1


	//   ....[56]....
        /*0400*/ 	.word	0x000081e0
        /*0404*/ 	.word	0x00000009
        /*0408*/ 	.word	0x00000000
        /*040c*/ 	.short	0x010a
        /*040e*/ 	.byte	0x3f
	.zero		1


	//   ....[57]....
        /*0410*/ 	.word	0x00008230
        /*0414*/ 	.word	0x00000006
        /*0418*/ 	.word	0x00000000
        /*041c*/ 	.short	0x010a
        /*041e*/ 	.byte	0x3f
	.zero		1


	//   ....[58]....
        /*0420*/ 	.word	0x00008280
        /*0424*/ 	.word	0x00000009
        /*0428*/ 	.word	0x00000000
        /*042c*/ 	.short	0x010a
        /*042e*/ 	.byte	0x3f
	.zero		1


	//   ....[59]....
        /*0430*/ 	.word	0x000082d0
        /*0434*/ 	.word	0x00000006
        /*0438*/ 	.word	0x00000000
        /*043c*/ 	.short	0x010a
        /*043e*/ 	.byte	0x3f
	.zero		1


	//   ....[60]....
        /*0440*/ 	.word	0x00008320
        /*0444*/ 	.word	0x00000009
        /*0448*/ 	.word	0x00000000
        /*044c*/ 	.short	0x010a
        /*044e*/ 	.byte	0x3f
	.zero		1


	//   ....[61]....
        /*0450*/ 	.word	0x00008370
        /*0454*/ 	.word	0x00000006
        /*0458*/ 	.word	0x00000000
        /*045c*/ 	.short	0x010a
        /*045e*/ 	.byte	0x3f
	.zero		1


	//   ....[62]....
        /*0460*/ 	.word	0x000083c0
        /*0464*/ 	.word	0x00000009
        /*0468*/ 	.word	0x00000000
        /*046c*/ 	.short	0x010a
        /*046e*/ 	.byte	0x3f
	.zero		1


	//   ....[63]....
        /*0470*/ 	.word	0x00008410
        /*0474*/ 	.word	0x00000006
        /*0478*/ 	.word	0x00000000
        /*047c*/ 	.short	0x010a
        /*047e*/ 	.byte	0x3f
	.zero		1


	//   ....[64]....
        /*0480*/ 	.word	0x00008460
        /*0484*/ 	.word	0x00000009
        /*0488*/ 	.word	0x00000000
        /*048c*/ 	.short	0x010a
        /*048e*/ 	.byte	0x3f
	.zero		1


	//   ....[65]....
        /*0490*/ 	.word	0x000084b0
        /*0494*/ 	.word	0x00000006
        /*0498*/ 	.word	0x00000000
        /*049c*/ 	.short	0x010a
        /*049e*/ 	.byte	0x3f
	.zero		1


	//   ....[66]....
        /*04a0*/ 	.word	0x00008500
        /*04a4*/ 	.word	0x00000009
        /*04a8*/ 	.word	0x00000000
        /*04ac*/ 	.short	0x010a
        /*04ae*/ 	.byte	0x3f
	.zero		1


	//   ....[67]....
        /*04b0*/ 	.word	0x00008550
        /*04b4*/ 	.word	0x00000006
        /*04b8*/ 	.word	0x00000000
        /*04bc*/ 	.short	0x010a
        /*04be*/ 	.byte	0x3f
	.zero		1


	//----- nvinfo : EIATTR_NUM_MBARRIERS
	.align		4
.L_35:
        /*04c0*/ 	.byte	0x03, 0x38
        /*04c2*/ 	.short	0x001e


	//----- nvinfo : EIATTR_EXIT_INSTR_OFFSETS
	.align		4
        /*04c4*/ 	.byte	0x04, 0x1c
        /*04c6*/ 	.short	(.L_37 - .L_36)


	//   ....[0]....
.L_36:
        /*04c8*/ 	.word	0x00000750


	//   ....[1]....
        /*04cc*/ 	.word	0x00001010


	//   ....[2]....
        /*04d0*/ 	.word	0x000063c0


	//   ....[3]....
        /*04d4*/ 	.word	0x000069f0


	//   ....[4]....
        /*04d8*/ 	.word	0x00007f80


	//----- nvinfo : EIATTR_MAX_THREADS
	.align		4
.L_37:
        /*04dc*/ 	.byte	0x04, 0x05
        /*04de*/ 	.short	(.L_39 - .L_38)
.L_38:
        /*04e0*/ 	.word	0x00000180
        /*04e4*/ 	.word	0x00000001
        /*04e8*/ 	.word	0x00000001


	//----- nvinfo : EIATTR_CRS_STACK_SIZE
	.align		4
.L_39:
        /*04ec*/ 	.byte	0x04, 0x1e
        /*04ee*/ 	.short	(.L_41 - .L_40)
.L_40:
        /*04f0*/ 	.word	0x00000000


	//----- nvinfo : EIATTR_CBANK_PARAM_SIZE
	.align		4
.L_41:
        /*04f4*/ 	.byte	0x03, 0x19
        /*04f6*/ 	.short	0x0470


	//----- nvinfo : EIATTR_PARAM_CBANK
	.align		4
        /*04f8*/ 	.byte	0x04, 0x0a
        /*04fa*/ 	.short	(.L_43 - .L_42)
	.align		4
.L_42:
        /*04fc*/ 	.word	index@(.nv.constant0._ZN7cutlass13device_kernelINS_4gemm6kernel13GemmUniversalIN4cute5tupleIJiiiiEEENS1_10collective13CollectiveMmaINS1_34MainloopSm90TmaGmmaWarpSpecializedILi14ENS5_IJNS4_1CILi1EEESB_SB_EEENS1_35KernelTmaWarpSpecializedCooperativeEEENS5_IJNSA_ILi128EEESF_NSA_ILi32EEEEEENS_6half_tENS5_IJlSB_lEEESI_SJ_NS4_8TiledMMAINS4_8MMA_AtomIJNS4_4SM904GMMA26MMA_64x128x16_F32F16F16_SSILNSN_5MajorE0ELSP_0ELNSN_7ScaleInE1ELSQ_1EEEEEENS4_6LayoutINS5_IJNSA_ILi2EEESB_SB_EEENS5_IJSB_NSA_ILi0EEESW_EEEEENS5_IJNS4_10UnderscoreESZ_SZ_EEEEENS4_13SM90_TMA_LOADENS4_14ComposedLayoutINS4_7SwizzleILi2ELi4ELi3EEENS4_18smem_ptr_flag_bitsILi16EEENST_INS5_IJNSA_ILi8EEESG_EEENS5_IJSG_SB_EEEEEEEvNS4_8identityES12_S1C_vS1D_EENS_8epilogue10collective6detail29Sm90TmaWarpSpecializedAdapterINS1G_15DefaultEpilogueISI_SJ_SJ_NS1F_6thread17LinearCombinationISI_Li1EffLNS1K_9ScaleType4KindE0ELNS_15FloatRoundStyleE2ESI_EENS1_15EpilogueDefaultEEEEEvvEEEEvNT_6ParamsE)
        /*0500*/ 	.short	0x0210
        /*0502*/ 	.short	0x0470


	//----- nvinfo : EIATTR_SW_WAR
	.align		4
.L_43:
        /*0504*/ 	.byte	0x04, 0x36
        /*0506*/ 	.short	(.L_45 - .L_44)
.L_44:
        /*0508*/ 	.word	0x00000008
.L_45:


//--------------------- .nv.callgraph             --------------------------
	.section	.nv.callgraph,"",@"SHT_CUDA_CALLGRAPH"
	.align	4
	.sectionentsize	8
	.align		4
        /*0000*/ 	.word	0x00000000
	.align		4
        /*0004*/ 	.word	0xffffffff
	.align		4
        /*0008*/ 	.word	index@(_ZN7cutlass13device_kernelINS_4gemm6kernel13GemmUniversalIN4cute5tupleIJiiiiEEENS1_10collective13CollectiveMmaINS1_34MainloopSm90TmaGmmaWarpSpecializedILi14ENS5_IJNS4_1CILi1EEESB_SB_EEENS1_35KernelTmaWarpSpecializedCooperativeEEENS5_IJNSA_ILi128EEESF_NSA_ILi32EEEEEENS_6half_tENS5_IJlSB_lEEESI_SJ_NS4_8TiledMMAINS4_8MMA_AtomIJNS4_4SM904GMMA26MMA_64x128x16_F32F16F16_SSILNSN_5MajorE0ELSP_0ELNSN_7ScaleInE1ELSQ_1EEEEEENS4_6LayoutINS5_IJNSA_ILi2EEESB_SB_EEENS5_IJSB_NSA_ILi0EEESW_EEEEENS5_IJNS4_10UnderscoreESZ_SZ_EEEEENS4_13SM90_TMA_LOADENS4_14ComposedLayoutINS4_7SwizzleILi2ELi4ELi3EEENS4_18smem_ptr_flag_bitsILi16EEENST_INS5_IJNSA_ILi8EEESG_EEENS5_IJSG_SB_EEEEEEEvNS4_8identityES12_S1C_vS1D_EENS_8epilogue10collective6detail29Sm90TmaWarpSpecializedAdapterINS1G_15DefaultEpilogueISI_SJ_SJ_NS1F_6thread17LinearCombinationISI_Li1EffLNS1K_9ScaleType4KindE0ELNS_15FloatRoundStyleE2ESI_EENS1_15EpilogueDefaultEEEEEvvEEEEvNT_6ParamsE)
	.align		4
        /*000c*/ 	.word	index@(__assertfail)
	.align		4
        /*0010*/ 	.word	0x00000000
	.align		4
        /*0014*/ 	.word	0xfffffffe
	.align		4
        /*0018*/ 	.word	0x00000000
	.align		4
        /*001c*/ 	.word	0xfffffffd
	.align		4
        /*0020*/ 	.word	0x00000000
	.align		4
        /*0024*/ 	.word	0xfffffffc


//--------------------- .nv.constant4             --------------------------
	.section	.nv.constant4,"a",@progbits
	.align	8
	.align		8
.nv.constant4:
        /*0000*/ 	.dword	__assertfail
	.align		8
        /*0008*/ 	.dword	__unnamed_1
	.align		8
        /*0010*/ 	.dword	_ZN40_INTERNAL_c277668e_4_k_cu_fc42f1a7_315014cuda3std3__45__cpo5beginE
	.align		8
        /*0018*/ 	.dword	_ZN40_INTERNAL_c277668e_4_k_cu_fc42f1a7_315014cuda3std3__45__cpo3endE
	.align		8
        /*0020*/ 	.dword	_ZN40_INTERNAL_c277668e_4_k_cu_fc42f1a7_315014cuda3std3__45__cpo6cbeginE
	.align		8
        /*0028*/ 	.dword	_ZN40_INTERNAL_c277668e_4_k_cu_fc42f1a7_315014cuda3std3__45__cpo4cendE
	.align		8
        /*0030*/ 	.dword	_ZN40_INTERNAL_c277668e_4_k_cu_fc42f1a7_315014cuda3std3__442_GLOBAL__N__c277668e_4_k_cu_fc42f1a7_315016ignoreE
	.align		8
        /*0038*/ 	.dword	_ZN40_INTERNAL_c277668e_4_k_cu_fc42f1a7_315014cuda3std3__419piecewise_constructE
	.align		8
        /*0040*/ 	.dword	_ZN40_INTERNAL_c277668e_4_k_cu_fc42f1a7_315014cuda3std3__48in_placeE
	.align		8
        /*0048*/ 	.dword	_ZN40_INTERNAL_c277668e_4_k_cu_fc42f1a7_315014cuda3std6ranges3__45__cpo4swapE
	.align		8
        /*0050*/ 	.dword	_ZN40_INTERNAL_c277668e_4_k_cu_fc42f1a7_315014cuda3std6ranges3__45__cpo9iter_moveE
	.align		8
        /*0058*/ 	.dword	_ZN40_INTERNAL_c277668e_4_k_cu_fc42f1a7_315014cute7productE
	.align		8
        /*0060*/ 	.dword	_ZN40_INTERNAL_c277668e_4_k_cu_fc42f1a7_315014cute1_E
	.align		8
        /*0068*/ 	.dword	$str$22
	.align		8
        /*0070*/ 	.dword	$str$23


//--------------------- .text._ZN7cutlass13device_kernelINS_4gemm6kernel13GemmUniversalIN4cute5tupleIJiiiiEEENS1_10collective13CollectiveMmaINS1_34MainloopSm90TmaGmmaWarpSpecializedILi14ENS5_IJNS4_1CILi1EEESB_SB_EEENS1_35KernelTmaWarpSpecializedCooperativeEEENS5_IJNSA_ILi128EEESF_NSA_ILi32EEEEEENS_6half_tENS5_IJlSB_lEEESI_SJ_NS4_8TiledMMAINS4_8MMA_AtomIJNS4_4SM904GMMA26MMA_64x128x16_F32F16F16_SSILNSN_5MajorE0ELSP_0ELNSN_7ScaleInE1ELSQ_1EEEEEENS4_6LayoutINS5_IJNSA_ILi2EEESB_SB_EEENS5_IJSB_NSA_ILi0EEESW_EEEEENS5_IJNS4_10UnderscoreESZ_SZ_EEEEENS4_13SM90_TMA_LOADENS4_14ComposedLayoutINS4_7SwizzleILi2ELi4ELi3EEENS4_18smem_ptr_flag_bitsILi16EEENST_INS5_IJNSA_ILi8EEESG_EEENS5_IJSG_SB_EEEEEEEvNS4_8identityES12_S1C_vS1D_EENS_8epilogue10collective6detail29Sm90TmaWarpSpecializedAdapterINS1G_15DefaultEpilogueISI_SJ_SJ_NS1F_6thread17LinearCombinationISI_Li1EffLNS1K_9ScaleType4KindE0ELNS_15FloatRoundStyleE2ESI_EENS1_15EpilogueDefaultEEEEEvvEEEEvNT_6ParamsE --------------------------
	.section	.text._ZN7cutlass13device_kernelINS_4gemm6kernel13GemmUniversalIN4cute5tupleIJiiiiEEENS1_10collective13CollectiveMmaINS1_34MainloopSm90TmaGmmaWarpSpecializedILi14ENS5_IJNS4_1CILi1EEESB_SB_EEENS1_35KernelTmaWarpSpecializedCooperativeEEENS5_IJNSA_ILi128EEESF_NSA_ILi32EEEEEENS_6half_tENS5_IJlSB_lEEESI_SJ_NS4_8TiledMMAINS4_8MMA_AtomIJNS4_4SM904GMMA26MMA_64x128x16_F32F16F16_SSILNSN_5MajorE0ELSP_0ELNSN_7ScaleInE1ELSQ_1EEEEEENS4_6LayoutINS5_IJNSA_ILi2EEESB_SB_EEENS5_IJSB_NSA_ILi0EEESW_EEEEENS5_IJNS4_10UnderscoreESZ_SZ_EEEEENS4_13SM90_TMA_LOADENS4_14ComposedLayoutINS4_7SwizzleILi2ELi4ELi3EEENS4_18smem_ptr_flag_bitsILi16EEENST_INS5_IJNSA_ILi8EEESG_EEENS5_IJSG_SB_EEEEEEEvNS4_8identityES12_S1C_vS1D_EENS_8epilogue10collective6detail29Sm90TmaWarpSpecializedAdapterINS1G_15DefaultEpilogueISI_SJ_SJ_NS1F_6thread17LinearCombinationISI_Li1EffLNS1K_9ScaleType4KindE0ELNS_15FloatRoundStyleE2ESI_EENS1_15EpilogueDefaultEEEEEvvEEEEvNT_6ParamsE,"ax",@progbits
	.align	128
.text._ZN7cutlass13device_kernelINS_4gemm6kernel13GemmUniversalIN4cute5tupleIJiiiiEEENS1_10collective13CollectiveMmaINS1_34MainloopSm90TmaGmmaWarpSpecializedILi14ENS5_IJNS4_1CILi1EEESB_SB_EEENS1_35KernelTmaWarpSpecializedCooperativeEEENS5_IJNSA_ILi128EEESF_NSA_ILi32EEEEEENS_6half_tENS5_IJlSB_lEEESI_SJ_NS4_8TiledMMAINS4_8MMA_AtomIJNS4_4SM904GMMA26MMA_64x128x16_F32F16F16_SSILNSN_5MajorE0ELSP_0ELNSN_7ScaleInE1ELSQ_1EEEEEENS4_6LayoutINS5_IJNSA_ILi2EEESB_SB_EEENS5_IJSB_NSA_ILi0EEESW_EEEEENS5_IJNS4_10UnderscoreESZ_SZ_EEEEENS4_13SM90_TMA_LOADENS4_14ComposedLayoutINS4_7SwizzleILi2ELi4ELi3EEENS4_18smem_ptr_flag_bitsILi16EEENST_INS5_IJNSA_ILi8EEESG_EEENS5_IJSG_SB_EEEEEEEvNS4_8identityES12_S1C_vS1D_EENS_8epilogue10collective6detail29Sm90TmaWarpSpecializedAdapterINS1G_15DefaultEpilogueISI_SJ_SJ_NS1F_6thread17LinearCombinationISI_Li1EffLNS1K_9ScaleType4KindE0ELNS_15FloatRoundStyleE2ESI_EENS1_15EpilogueDefaultEEEEEvvEEEEvNT_6ParamsE:
        .type           _ZN7cutlass13device_kernelINS_4gemm6kernel13GemmUniversalIN4cute5tupleIJiiiiEEENS1_10collective13CollectiveMmaINS1_34MainloopSm90TmaGmmaWarpSpecializedILi14ENS5_IJNS4_1CILi1EEESB_SB_EEENS1_35KernelTmaWarpSpecializedCooperativeEEENS5_IJNSA_ILi128EEESF_NSA_ILi32EEEEEENS_6half_tENS5_IJlSB_lEEESI_SJ_NS4_8TiledMMAINS4_8MMA_AtomIJNS4_4SM904GMMA26MMA_64x128x16_F32F16F16_SSILNSN_5MajorE0ELSP_0ELNSN_7ScaleInE1ELSQ_1EEEEEENS4_6LayoutINS5_IJNSA_ILi2EEESB_SB_EEENS5_IJSB_NSA_ILi0EEESW_EEEEENS5_IJNS4_10UnderscoreESZ_SZ_EEEEENS4_13SM90_TMA_LOADENS4_14ComposedLayoutINS4_7SwizzleILi2ELi4ELi3EEENS4_18smem_ptr_flag_bitsILi16EEENST_INS5_IJNSA_ILi8EEESG_EEENS5_IJSG_SB_EEEEEEEvNS4_8identityES12_S1C_vS1D_EENS_8epilogue10collective6detail29Sm90TmaWarpSpecializedAdapterINS1G_15DefaultEpilogueISI_SJ_SJ_NS1F_6thread17LinearCombinationISI_Li1EffLNS1K_9ScaleType4KindE0ELNS_15FloatRoundStyleE2ESI_EENS1_15EpilogueDefaultEEEEEvvEEEEvNT_6ParamsE,@function
        .size           _ZN7cutlass13device_kernelINS_4gemm6kernel13GemmUniversalIN4cute5tupleIJiiiiEEENS1_10collective13CollectiveMmaINS1_34MainloopSm90TmaGmmaWarpSpecializedILi14ENS5_IJNS4_1CILi1EEESB_SB_EEENS1_35KernelTmaWarpSpecializedCooperativeEEENS5_IJNSA_ILi128EEESF_NSA_ILi32EEEEEENS_6half_tENS5_IJlSB_lEEESI_SJ_NS4_8TiledMMAINS4_8MMA_AtomIJNS4_4SM904GMMA26MMA_64x128x16_F32F16F16_SSILNSN_5MajorE0ELSP_0ELNSN_7ScaleInE1ELSQ_1EEEEEENS4_6LayoutINS5_IJNSA_ILi2EEESB_SB_EEENS5_IJSB_NSA_ILi0EEESW_EEEEENS5_IJNS4_10UnderscoreESZ_SZ_EEEEENS4_13SM90_TMA_LOADENS4_14ComposedLayoutINS4_7SwizzleILi2ELi4ELi3EEENS4_18smem_ptr_flag_bitsILi16EEENST_INS5_IJNSA_ILi8EEESG_EEENS5_IJSG_SB_EEEEEEEvNS4_8identityES12_S1C_vS1D_EENS_8epilogue10collective6detail29Sm90TmaWarpSpecializedAdapterINS1G_15DefaultEpilogueISI_SJ_SJ_NS1F_6thread17LinearCombinationISI_Li1EffLNS1K_9ScaleType4KindE0ELNS_15FloatRoundStyleE2ESI_EENS1_15EpilogueDefaultEEEEEvvEEEEvNT_6ParamsE,(.L_x_215 - _ZN7cutlass13device_kernelINS_4gemm6kernel13GemmUniversalIN4cute5tupleIJiiiiEEENS1_10collective13CollectiveMmaINS1_34MainloopSm90TmaGmmaWarpSpecializedILi14ENS5_IJNS4_1CILi1EEESB_SB_EEENS1_35KernelTmaWarpSpecializedCooperativeEEENS5_IJNSA_ILi128EEESF_NSA_ILi32EEEEEENS_6half_tENS5_IJlSB_lEEESI_SJ_NS4_8TiledMMAINS4_8MMA_AtomIJNS4_4SM904GMMA26MMA_64x128x16_F32F16F16_SSILNSN_5MajorE0ELSP_0ELNSN_7ScaleInE1ELSQ_1EEEEEENS4_6LayoutINS5_IJNSA_ILi2EEESB_SB_EEENS5_IJSB_NSA_ILi0EEESW_EEEEENS5_IJNS4_10UnderscoreESZ_SZ_EEEEENS4_13SM90_TMA_LOADENS4_14ComposedLayoutINS4_7SwizzleILi2ELi4ELi3EEENS4_18smem_ptr_flag_bitsILi16EEENST_INS5_IJNSA_ILi8EEESG_EEENS5_IJSG_SB_EEEEEEEvNS4_8identityES12_S1C_vS1D_EENS_8epilogue10collective6detail29Sm90TmaWarpSpecializedAdapterINS1G_15DefaultEpilogueISI_SJ_SJ_NS1F_6thread17LinearCombinationISI_Li1EffLNS1K_9ScaleType4KindE0ELNS_15FloatRoundStyleE2ESI_EENS1_15EpilogueDefaultEEEEEvvEEEEvNT_6ParamsE)
        .other          _ZN7cutlass13device_kernelINS_4gemm6kernel13GemmUniversalIN4cute5tupleIJiiiiEEENS1_10collective13CollectiveMmaINS1_34MainloopSm90TmaGmmaWarpSpecializedILi14ENS5_IJNS4_1CILi1EEESB_SB_EEENS1_35KernelTmaWarpSpecializedCooperativeEEENS5_IJNSA_ILi128EEESF_NSA_ILi32EEEEEENS_6half_tENS5_IJlSB_lEEESI_SJ_NS4_8TiledMMAINS4_8MMA_AtomIJNS4_4SM904GMMA26MMA_64x128x16_F32F16F16_SSILNSN_5MajorE0ELSP_0ELNSN_7ScaleInE1ELSQ_1EEEEEENS4_6LayoutINS5_IJNSA_ILi2EEESB_SB_EEENS5_IJSB_NSA_ILi0EEESW_EEEEENS5_IJNS4_10UnderscoreESZ_SZ_EEEEENS4_13SM90_TMA_LOADENS4_14ComposedLayoutINS4_7SwizzleILi2ELi4ELi3EEENS4_18smem_ptr_flag_bitsILi16EEENST_INS5_IJNSA_ILi8EEESG_EEENS5_IJSG_SB_EEEEEEEvNS4_8identityES12_S1C_vS1D_EENS_8epilogue10collective6detail29Sm90TmaWarpSpecializedAdapterINS1G_15DefaultEpilogueISI_SJ_SJ_NS1F_6thread17LinearCombinationISI_Li1EffLNS1K_9ScaleType4KindE0ELNS_15FloatRoundStyleE2ESI_EENS1_15EpilogueDefaultEEEEEvvEEEEvNT_6ParamsE,@"STO_CUDA_ENTRY STV_DEFAULT"
_ZN7cutlass13device_kernelINS_4gemm6kernel13GemmUniversalIN4cute5tupleIJiiiiEEENS1_10collective13CollectiveMmaINS1_34MainloopSm90TmaGmmaWarpSpecializedILi14ENS5_IJNS4_1CILi1EEESB_SB_EEENS1_35KernelTmaWarpSpecializedCooperativeEEENS5_IJNSA_ILi128EEESF_NSA_ILi32EEEEEENS_6half_tENS5_IJlSB_lEEESI_SJ_NS4_8TiledMMAINS4_8MMA_AtomIJNS4_4SM904GMMA26MMA_64x128x16_F32F16F16_SSILNSN_5MajorE0ELSP_0ELNSN_7ScaleInE1ELSQ_1EEEEEENS4_6LayoutINS5_IJNSA_ILi2EEESB_SB_EEENS5_IJSB_NSA_ILi0EEESW_EEEEENS5_IJNS4_10UnderscoreESZ_SZ_EEEEENS4_13SM90_TMA_LOADENS4_14ComposedLayoutINS4_7SwizzleILi2ELi4ELi3EEENS4_18smem_ptr_flag_bitsILi16EEENST_INS5_IJNSA_ILi8EEESG_EEENS5_IJSG_SB_EEEEEEEvNS4_8identityES12_S1C_vS1D_EENS_8epilogue10collective6detail29Sm90TmaWarpSpecializedAdapterINS1G_15DefaultEpilogueISI_SJ_SJ_NS1F_6thread17LinearCombinationISI_Li1EffLNS1K_9ScaleType4KindE0ELNS_15FloatRoundStyleE2ESI_EENS1_15EpilogueDefaultEEEEEvvEEEEvNT_6ParamsE:
[----:B------:R-:W0:Y:S01]  /*0000*/  LDC R1, c[0x0][0x28] ;  /* 0x00000a00ff017b82 */ /* 0x000e220000000800 */
[----:B------:R-:W1:Y:S01]  /*0010*/  S2R R18, SR_TID.X ;  /* 0x0000000000127919 */ /* 0x000e620000002100 */
[----:B------:R-:W-:Y:S01]  /*0020*/  ELECT P0, URZ, PT ;  /* 0x00000000003f782f */ /* 0x000fe20003800000 */
[----:B------:R-:W-:Y:S01]  /*0030*/  BSSY B0, `(.L_x_0) ;  /* 0x000000f000007945 */ /* 0x000fe20003800000 */
[--C-:B-1----:R-:W-:Y:S02]  /*0040*/  SHF.R.U32.HI R0, RZ, 0x5, R18.reuse ;  /* 0x00000005ff007819 */ /* 0x102fe40000011612 */
[----:B------:R-:W-:-:S03]  /*0050*/  SHF.R.U32.HI R22, RZ, 0x7, R18 ;  /* 0x00000007ff167819 */ /* 0x000fc60000011612 */
[----:B------:R-:W1:Y:S04]  /*0060*/  SHFL.IDX PT, R5, R0, RZ, 0x1f ;  /* 0x00001fff00057589 */ /* 0x000e6800000e0000 */
[----:B------:R2:W3:Y:S01]  /*0070*/  SHFL.IDX PT, R8, R22, RZ, 0x1f ;  /* 0x00001fff16087589 */ /* 0x0004e200000e0000 */
[----:B-1----:R-:W-:-:S13]  /*0080*/  ISETP.NE.OR P0, PT, R5, RZ, !P0 ;  /* 0x000000ff0500720c */ /* 0x002fda0004705670 */
[----:B0-23--:R-:W-:Y:S05]  /*0090*/  @P0 BRA `(.L_x_1) ;  /* 0x0000000000200947 */ /* 0x00dfea0003800000 */
[----:B------:R-:W-:Y:S02]  /*00a0*/  ULDC.64 UR4, c[0x0][0x198] ;  /* 0x0000660000047ab9 */ /* 0x000fe40000000a00 */
[----:B------:R-:W-:Y:S02]  /*00b0*/  UIADD3 UR6, UP0, UR4, 0xf0, URZ ;  /* 0x000000f004067890 */ /* 0x000fe4000ff1e03f */
[----:B------:R-:W-:Y:S02]  /*00c0*/  UIADD3 UR4, UP1, UR4, 0x1f0, URZ ;  /* 0x000001f004047890 */ /* 0x000fe4000ff3e03f */
[----:B------:R-:W-:Y:S02]  /*00d0*/  UIADD3.X UR7, URZ, UR5, URZ, UP0, !UPT ;  /* 0x000000053f077290 */ /* 0x000fe400087fe43f */
[----:B------:R-:W-:-:S07]  /*00e0*/  UIADD3.X UR5, URZ, UR5, URZ, UP1, !UPT ;  /* 0x000000053f057290 */ /* 0x000fce0008ffe43f */
[----:B------:R0:W-:Y:S02]  /*00f0*/  UTMACCTL.PF [UR6] ;  /* 0x00000000060079b9 */ /* 0x0001e40008040000 */
[----:B------:R0:W-:Y:S02]  /*0100*/  UTMACCTL.PF [UR4] ;  /* 0x00000000040079b9 */ /* 0x0001e40008040000 */
[----:B0-----:R-:W-:Y:S01]  /*0110*/  NOP ;  /* 0x0000000000007918 */ /* 0x001fe20000000000 */
.L_x_1:
[----:B------:R-:W-:Y:S05]  /*0120*/  BSYNC B0 ;  /* 0x0000000000007941 */ /* 0x000fea0003800000 */
.L_x_0:
[----:B------:R-:W0:Y:S02]  /*0130*/  SHFL.IDX PT, R2, R0, RZ, 0x1f ;  /* 0x00001fff00027589 */ /* 0x000e2400000e0000 */
[----:B0-----:R-:W-:-:S13]  /*0140*/  ISETP.NE.AND P0, PT, R2, RZ, PT ;  /* 0x000000ff0200720c */ /* 0x001fda0003f05270 */
[----:B------:R-:W-:Y:S05]  /*0150*/  @P0 BRA `(.L_x_2) ;  /* 0x0000000000b40947 */ /* 0x000fea0003800000 */
[----:B------:R-:W-:Y:S01]  /*0160*/  ELECT P0, URZ, PT ;  /* 0x00000000003f782f */ /* 0x000fe20003800000 */
[----:B------:R-:W-:-:S12]  /*0170*/  BSSY B0, `(.L_x_2) ;  /* 0x000002b000007945 */ /* 0x000fd80003800000 */
[----:B------:R-:W-:Y:S05]  /*0180*/  @!P0 BRA `(.L_x_3) ;  /* 0x0000000000a48947 */ /* 0x000fea0003800000 */
[----:B------:R-:W0:Y:S01]  /*0190*/  S2UR UR8, SR_CgaCtaId ;  /* 0x00000000000879c3 */ /* 0x000e220000008800 */
[----:B------:R-:W-:Y:S01]  /*01a0*/  UMOV UR4, 0x400 ;  /* 0x0000040000047882 */ /* 0x000fe20000000000 */
[----:B------:R-:W-:Y:S01]  /*01b0*/  UMOV UR5, 0x1 ;  /* 0x0000000100057882 */ /* 0x000fe20000000000 */
[----:B------:R-:W-:Y:S02]  /*01c0*/  UMOV UR6, 0x100 ;  /* 0x0000010000067882 */ /* 0x000fe40000000000 */
[----:B------:R-:W-:-:S04]  /*01d0*/  UIADD3 UR6, -UR6, 0x100000, URZ ;  /* 0x0010000006067890 */ /* 0x000fc8000fffe13f */
[----:B------:R-:W-:Y:S02]  /*01e0*/  USHF.L.U32 UR7, UR6, 0xb, URZ ;  /* 0x0000000b06077899 */ /* 0x000fe4000800063f */
[----:B------:R-:W-:Y:S02]  /*01f0*/  USHF.L.U32 UR6, UR6, 0x1, URZ ;  /* 0x0000000106067899 */ /* 0x000fe4000800063f */
[----:B0-----:R-:W-:Y:S02]  /*0200*/  ULEA UR8, UR8, UR4, 0x18 ;  /* 0x0000000408087291 */ /* 0x001fe4000f8ec03f */
[----:B------:R-:W-:-:S04]  /*0210*/  UIADD3 UR4, -UR5, 0x100000, URZ ;  /* 0x0010000005047890 */ /* 0x000fc8000fffe13f */
[----:B------:R-:W-:Y:S02]  /*0220*/  USHF.L.U32 UR5, UR4, 0xb, URZ ;  /* 0x0000000b04057899 */ /* 0x000fe4000800063f */
[----:B------:R-:W-:Y:S01]  /*0230*/  USHF.L.U32 UR4, UR4, 0x1, URZ ;  /* 0x0000000104047899 */ /* 0x000fe2000800063f */
[----:B------:R-:W0:Y:S11]  /*0240*/  FENCE.VIEW.ASYNC.S ;  /* 0x00000000000073c6 */ /* 0x000e360000000000 */
[----:B0-----:R0:W1:Y:S01]  /*0250*/  SYNCS.EXCH.64 URZ, [UR8], UR4 ;  /* 0x00000004083f75b2 */ /* 0x0010620008000100 */
[----:B------:R0:W2:Y:S01]  /*0260*/  SYNCS.EXCH.64 URZ, [UR8+0x70], UR6 ;  /* 0x00007006083f75b2 */ /* 0x0000a20008000100 */
[----:B------:R0:W3:Y:S01]  /*0270*/  SYNCS.EXCH.64 URZ, [UR8+0x8], UR4 ;  /* 0x00000804083f75b2 */ /* 0x0000e20008000100 */
[----:B------:R0:W4:Y:S01]  /*0280*/  SYNCS.EXCH.64 URZ, [UR8+0x78], UR6 ;  /* 0x00007806083f75b2 */ /* 0x0001220008000100 */
[----:B------:R0:W0:Y:S01]  /*0290*/  SYNCS.EXCH.64 URZ, [UR8+0x10], UR4 ;  /* 0x00001004083f75b2 */ /* 0x0000220008000100 */
        /* <DEDUP_REMOVED lines=23> */
[----:B-1234-:R-:W-:Y:S01]  /*0410*/  NOP ;  /* 0x0000000000007918 */ /* 0x01efe20000000000 */
.L_x_3:
[----:B0-----:R-:W-:Y:S05]  /*0420*/  BSYNC B0 ;  /* 0x0000000000007941 */ /* 0x001fea0003800000 */
.L_x_2:
[----:B------:R-:W0:Y:S01]  /*0430*/  SHFL.IDX PT, R0, R0, RZ, 0x1f ;  /* 0x00001fff00007589 */ /* 0x000e2200000e0000 */
[----:B------:R-:W-:Y:S01]  /*0440*/  ELECT P0, URZ, PT ;  /* 0x00000000003f782f */ /* 0x000fe20003800000 */
[----:B------:R-:W1:Y:S01]  /*0450*/  LDC R2, c[0x0][0x65c] ;  /* 0x00019700ff027b82 */ /* 0x000e620000000800 */
[----:B------:R-:W-:Y:S01]  /*0460*/  SHF.R.S32.HI R6, RZ, 0x1f, R5 ;  /* 0x0000001fff067819 */ /* 0x000fe20000011405 */
[----:B------:R-:W2:Y:S01]  /*0470*/  S2R R3, SR_CTAID.Y ;  /* 0x0000000000037919 */ /* 0x000ea20000002600 */
[----:B------:R-:W-:Y:S01]  /*0480*/  UMOV UR4, 0x20 ;  /* 0x0000002000047882 */ /* 0x000fe20000000000 */
[----:B------:R-:W-:Y:S01]  /*0490*/  ISETP.NE.AND P2, PT, R8, RZ, PT ;  /* 0x000000ff0800720c */ /* 0x000fe20003f45270 */
[----:B------:R-:W-:Y:S01]  /*04a0*/  NOP ;  /* 0x0000000000007918 */ /* 0x000fe20000000000 */
[----:B------:R-:W3:Y:S01]  /*04b0*/  S2R R4, SR_CTAID.X ;  /* 0x0000000000047919 */ /* 0x000ee20000002500 */
[----:B------:R-:W-:Y:S01]  /*04c0*/  LEA.HI R6, R6, R5, RZ, 0x2 ;  /* 0x0000000506067211 */ /* 0x000fe200078f10ff */
[----:B------:R-:W-:Y:S01]  /*04d0*/  NOP ;  /* 0x0000000000007918 */ /* 0x000fe20000000000 */
[----:B0-----:R-:W-:-:S02]  /*04e0*/  ISETP.NE.OR P0, PT, R0, RZ, !P0 ;  /* 0x000000ff0000720c */ /* 0x001fc40004705670 */
[----:B-1----:R-:W-:-:S04]  /*04f0*/  ISETP.NE.AND P3, PT, R2, 0x1, PT ;  /* 0x000000010200780c */ /* 0x002fc80003f65270 */
[----:B------:R-:W-:Y:S02]  /*0500*/  P2R R0, PR, RZ, 0x8 ;  /* 0x00000008ff007803 */ /* 0x000fe40000000000 */
[----:B------:R-:W-:-:S05]  /*0510*/  LOP3.LUT R0, R6, 0xfffffffc, RZ, 0xc0, !PT ;  /* 0xfffffffc06007812 */ /* 0x000fca00078ec0ff */
[----:B------:R-:W-:Y:S01]  /*0520*/  VOTEU.ALL UP0, P0 ;  /* 0x00000000003f7886 */ /* 0x000fe20000000000 */
[----:B------:R-:W-:Y:S01]  /*0530*/  IMAD.IADD R0, R5, 0x1, -R0 ;  /* 0x0000000105007824 */ /* 0x000fe200078e0a00 */
[----:B------:R-:W3:Y:S01]  /*0540*/  @P3 LDC R17, c[0x0][0x10] ;  /* 0x00000400ff113b82 */ /* 0x000ee20000000800 */
[----:B------:R-:W-:Y:S01]  /*0550*/  VOTEU.ALL UP1, P0 ;  /* 0x00000000003f7886 */ /* 0x000fe20000020000 */
[----:B--2---:R-:W-:Y:S01]  /*0560*/  @P3 IMAD.MOV.U32 R6, RZ, RZ, R3 ;  /* 0x000000ffff063224 */ /* 0x004fe200078e0003 */
[----:B------:R-:W-:Y:S01]  /*0570*/  @!UP0 UMOV UR6, 0x400 ;  /* 0x0000040000068882 */ /* 0x000fe20000000000 */
[----:B------:R-:W-:-:S04]  /*0580*/  @!UP0 UIADD3 UR4, -UR4, 0x100000, URZ ;  /* 0x0010000004048890 */ /* 0x000fc8000fffe13f */
[----:B------:R-:W-:Y:S02]  /*0590*/  @!UP0 USHF.L.U32 UR5, UR4, 0xb, URZ ;  /* 0x0000000b04058899 */ /* 0x000fe4000800063f */
[----:B------:R-:W-:Y:S01]  /*05a0*/  @!UP0 USHF.L.U32 UR4, UR4, 0x1, URZ ;  /* 0x0000000104048899 */ /* 0x000fe2000800063f */
[----:B------:R-:W-:Y:S02]  /*05b0*/  @P3 IMAD.MOV.U32 R7, RZ, RZ, RZ ;  /* 0x000000ffff073224 */ /* 0x000fe400078e00ff */
[----:B------:R-:W-:Y:S01]  /*05c0*/  IMAD.MOV.U32 R5, RZ, RZ, RZ ;  /* 0x000000ffff057224 */ /* 0x000fe200078e00ff */
[----:B------:R-:W0:Y:S01]  /*05d0*/  @!UP0 S2UR UR7, SR_CgaCtaId ;  /* 0x00000000000789c3 */ /* 0x000e220000008800 */
[----:B------:R-:W-:-:S07]  /*05e0*/  @P3 IMAD.MOV.U32 R11, RZ, RZ, RZ ;  /* 0x000000ffff0b3224 */ /* 0x000fce00078e00ff */
[----:B------:R-:W1:Y:S01]  /*05f0*/  @!P3 LDC R9, c[0x0][0xc] ;  /* 0x00000300ff09bb82 */ /* 0x000e620000000800 */
[----:B---3--:R-:W-:-:S04]  /*0600*/  @P3 IMAD.WIDE.U32 R16, R4, R17, R6 ;  /* 0x0000001104103225 */ /* 0x008fc800078e0006 */
[----:B------:R-:W-:Y:S01]  /*0610*/  @P3 IMAD.IADD R17, R17, 0x1, R11 ;  /* 0x0000000111113824 */ /* 0x000fe200078e020b */
[----:B0-----:R-:W-:Y:S01]  /*0620*/  @!UP0 ULEA UR6, UR7, UR6, 0x18 ;  /* 0x0000000607068291 */ /* 0x001fe2000f8ec03f */
[----:B------:R-:W-:Y:S01]  /*0630*/  VOTEU.ALL UP0, P0 ;  /* 0x00000000003f7886 */ /* 0x000fe20000000000 */
[----:B------:R-:W-:-:S04]  /*0640*/  ISETP.NE.AND P0, PT, R0, 0x3, PT ;  /* 0x000000030000780c */ /* 0x000fc80003f05270 */
[----:B------:R-:W-:Y:S01]  /*0650*/  ISETP.EQ.OR P0, PT, R0, RZ, !P0 ;  /* 0x000000ff0000720c */ /* 0x000fe20004702670 */
[----:B-1----:R-:W-:-:S03]  /*0660*/  @!P3 IMAD.WIDE.U32 R6, R9, R3, R4 ;  /* 0x000000030906b225 */ /* 0x002fc600078e0004 */
[C---:B------:R-:W-:Y:S01]  /*0670*/  ISETP.EQ.AND P0, PT, R8.reuse, RZ, P0 ;  /* 0x000000ff0800720c */ /* 0x040fe20000702270 */
[----:B------:R-:W-:Y:S01]  /*0680*/  VIADD R8, R8, 0xffffffff ;  /* 0xffffffff08087836 */ /* 0x000fe20000000000 */
[----:B------:R-:W0:Y:S02]  /*0690*/  FENCE.VIEW.ASYNC.S ;  /* 0x00000000000073c6 */ /* 0x000e240000000000 */
[----:B0-----:R0:W1:Y:S01]  /*06a0*/  @!UP0 SYNCS.EXCH.64 URZ, [UR6+0xf0], UR4 ;  /* 0x0000f004063f85b2 */ /* 0x0010620008000100 */
[----:B------:R-:W-:Y:S01]  /*06b0*/  @!P3 IMAD.MOV.U32 R16, RZ, RZ, R6 ;  /* 0x000000ffff10b224 */ /* 0x000fe200078e0006 */
[----:B------:R-:W-:Y:S01]  /*06c0*/  SEL R19, RZ, 0x1, !P0 ;  /* 0x00000001ff137807 */ /* 0x000fe20004000000 */
[----:B------:R-:W-:Y:S01]  /*06d0*/  @!P3 IMAD.MOV.U32 R17, RZ, RZ, R7 ;  /* 0x000000ffff11b224 */ /* 0x000fe200078e0007 */
[----:B------:R-:W-:-:S04]  /*06e0*/  ISETP.GE.U32.AND P1, PT, R8, 0x2, PT ;  /* 0x000000020800780c */ /* 0x000fc80003f26070 */
[----:B------:R-:W-:Y:S01]  /*06f0*/  SEL R19, R19, 0x2, P1 ;  /* 0x0000000213137807 */ /* 0x000fe20000800000 */
[----:B------:R0:W1:Y:S01]  /*0700*/  @!UP1 SYNCS.EXCH.64 URZ, [UR6+0xf8], UR4 ;  /* 0x0000f804063f95b2 */ /* 0x0000620008000100 */
[----:B------:R-:W-:Y:S01]  /*0710*/  NOP ;  /* 0x0000000000007918 */ /* 0x000fe20000000000 */
[----:B-1----:R-:W-:Y:S06]  /*0720*/  BAR.SYNC.DEFER_BLOCKING 0x0 ;  /* 0x0000000000007b1d */ /* 0x002fec0000010000 */
[----:B------:R-:W-:Y:S05]  /*0730*/  @!P2 BRA `(.L_x_4) ;  /* 0x0000005c0024a947 */ /* 0x000fea0003800000 */
[----:B------:R-:W-:-:S13]  /*0740*/  ISETP.GT.U32.AND P0, PT, R8, 0x1, PT ;  /* 0x000000010800780c */ /* 0x000fda0003f04070 */
[----:B0-----:R-:W-:Y:S05]  /*0750*/  @P0 EXIT ;  /* 0x000000000000094d */ /* 0x001fea0003800000 */
[----:B------:R-:W-:Y:S01]  /*0760*/  ULDC.64 UR4, c[0x0][0x650] ;  /* 0x0001940000047ab9 */ /* 0x000fe20000000a00 */
[----:B------:R-:W-:Y:S01]  /*0770*/  PRMT R0, RZ, 0x7610, R0 ;  /* 0x00007610ff007816 */ /* 0x000fe20000000000 */
[----:B------:R-:W-:Y:S01]  /*0780*/  IMAD.MOV.U32 R91, RZ, RZ, -0x1 ;  /* 0xffffffffff5b7424 */ /* 0x000fe200078e00ff */
[----:B------:R-:W-:Y:S01]  /*0790*/  ISETP.GE.U32.AND P0, PT, R16, UR4, PT ;  /* 0x0000000410007c0c */ /* 0x000fe2000bf06070 */
[----:B------:R-:W-:Y:S02]  /*07a0*/  IMAD.MOV.U32 R92, RZ, RZ, -0x1 ;  /* 0xffffffffff5c7424 */ /* 0x000fe400078e00ff */
[----:B------:R-:W-:Y:S01]  /*07b0*/  IMAD.MOV.U32 R89, RZ, RZ, -0x1 ;  /* 0xffffffffff597424 */ /* 0x000fe200078e00ff */
[----:B------:R-:W-:-:S13]  /*07c0*/  ISETP.GE.U32.AND.EX P0, PT, R17, UR5, PT, P0 ;  /* 0x0000000511007c0c */ /* 0x000fda000bf06100 */
[----:B------:R-:W-:Y:S05]  /*07d0*/  @P0 BRA `(.L_x_5) ;  /* 0x0000000400540947 */ /* 0x000fea0003800000 */
[----:B------:R-:W0:Y:S01]  /*07e0*/  LDC.64 R14, c[0x0][0x628] ;  /* 0x00018a00ff0e7b82 */ /* 0x000e220000000a00 */
[----:B------:R-:W-:Y:S02]  /*07f0*/  IMAD.MOV.U32 R6, RZ, RZ, R16 ;  /* 0x000000ffff067224 */ /* 0x000fe400078e0010 */
[----:B------:R-:W-:-:S05]  /*0800*/  IMAD.MOV.U32 R7, RZ, RZ, R17 ;  /* 0x000000ffff077224 */ /* 0x000fca00078e0011 */
[----:B------:R-:W1:Y:S08]  /*0810*/  LDC R0, c[0x0][0x630] ;  /* 0x00018c00ff007b82 */ /* 0x000e700000000800 */
[----:B------:R-:W2:Y:S01]  /*0820*/  LDC.64 R20, c[0x0][0x620] ;  /* 0x00018800ff147b82 */ /* 0x000ea20000000a00 */
[----:B0-----:R-:W-:-:S04]  /*0830*/  ISETP.NE.U32.AND P0, PT, R14, RZ, PT ;  /* 0x000000ff0e00720c */ /* 0x001fc80003f05070 */
[----:B------:R-:W-:-:S13]  /*0840*/  ISETP.NE.AND.EX P0, PT, R15, RZ, PT, P0 ;  /* 0x000000ff0f00720c */ /* 0x000fda0003f05300 */
[----:B-12---:R-:W-:Y:S05]  /*0850*/  @!P0 BRA `(.L_x_6) ;  /* 0x0000000000288947 */ /* 0x006fea0003800000 */
[----:B------:R-:W0:Y:S02]  /*0860*/  LDC R11, c[0x0][0x634] ;  /* 0x00018d00ff0b7b82 */ /* 0x000e240000000800 */
[----:B0-----:R-:W-:-:S05]  /*0870*/  IADD3 R11, P0, R16, R11, RZ ;  /* 0x0000000b100b7210 */ /* 0x001fca0007f1e0ff */
[----:B------:R-:W-:-:S04]  /*0880*/  IMAD.X R13, RZ, RZ, R17, P0 ;  /* 0x000000ffff0d7224 */ /* 0x000fc800000e0611 */
[----:B------:R-:W-:-:S04]  /*0890*/  IMAD.WIDE.U32 R6, R13, R14, RZ ;  /* 0x0000000e0d067225 */ /* 0x000fc800078e00ff */
[----:B------:R-:W-:-:S04]  /*08a0*/  IMAD.WIDE.U32 R8, P0, R11, R15, R6 ;  /* 0x0000000f0b087225 */ /* 0x000fc80007800006 */
[----:B------:R-:W-:-:S04]  /*08b0*/  IMAD.WIDE.U32 R6, R11, R14, RZ ;  /* 0x0000000e0b067225 */ /* 0x000fc800078e00ff */
[----:B------:R-:W-:Y:S01]  /*08c0*/  IMAD.X R11, RZ, RZ, RZ, P0 ;  /* 0x000000ffff0b7224 */ /* 0x000fe200000e06ff */
[----:B------:R-:W-:Y:S01]  /*08d0*/  IADD3 RZ, P0, R7, R8, RZ ;  /* 0x0000000807ff7210 */ /* 0x000fe20007f1e0ff */
[----:B------:R-:W-:-:S04]  /*08e0*/  IMAD.MOV.U32 R10, RZ, RZ, R9 ;  /* 0x000000ffff0a7224 */ /* 0x000fc800078e0009 */
[----:B------:R-:W-:-:S08]  /*08f0*/  IMAD.WIDE.U32.X R6, R13, R15, R10, P0 ;  /* 0x0000000f0d067225 */ /* 0x000fd000000e040a */
.L_x_6:
[-CC-:B------:R-:W-:Y:S01]  /*0900*/  SHF.R.U64 R89, R6, R0.reuse, R7.reuse ;  /* 0x0000000006597219 */ /* 0x180fe20000001207 */
[----:B------:R-:W0:Y:S01]  /*0910*/  LDC R10, c[0x0][0x618] ;  /* 0x00018600ff0a7b82 */ /* 0x000e220000000800 */
[----:B------:R-:W-:Y:S01]  /*0920*/  SHF.R.U32.HI R5, RZ, R0, R7 ;  /* 0x00000000ff057219 */ /* 0x000fe20000011607 */
[----:B------:R-:W-:Y:S01]  /*0930*/  ULDC UR4, c[0x0][0x150] ;  /* 0x0000540000047ab9 */ /* 0x000fe20000000800 */
[----:B------:R-:W-:Y:S02]  /*0940*/  IADD3 R9, P0, RZ, -R89, RZ ;  /* 0x80000059ff097210 */ /* 0x000fe40007f1e0ff */
[----:B------:R-:W-:-:S03]  /*0950*/  I2FP.F32.U32 R0, R4 ;  /* 0x0000000400007245 */ /* 0x000fc60000201000 */
[----:B------:R-:W1:Y:S01]  /*0960*/  LDC.64 R28, c[0x0][0x640] ;  /* 0x00019000ff1c7b82 */ /* 0x000e620000000a00 */
[----:B------:R-:W-:Y:S02]  /*0970*/  IMAD.X R11, RZ, RZ, ~R5, P0 ;  /* 0x000000ffff0b7224 */ /* 0x000fe400000e0e05 */
[----:B------:R-:W-:Y:S01]  /*0980*/  FMUL R0, R0, UR4 ;  /* 0x0000000400007c20 */ /* 0x000fe20008400000 */
[----:B------:R-:W-:Y:S01]  /*0990*/  IMAD.WIDE.U32 R6, R9, R20, R16 ;  /* 0x0000001409067225 */ /* 0x000fe200078e0010 */
[----:B------:R-:W-:-:S03]  /*09a0*/  ULDC UR4, c[0x0][0x154] ;  /* 0x0000550000047ab9 */ /* 0x000fc60000000800 */
[----:B------:R-:W-:Y:S01]  /*09b0*/  IMAD R8, R11, R20, RZ ;  /* 0x000000140b087224 */ /* 0x000fe200078e02ff */
[----:B------:R-:W2:Y:S01]  /*09c0*/  LDC R5, c[0x0][0x144] ;  /* 0x00005100ff057b82 */ /* 0x000ea20000000800 */
[----:B------:R-:W3:Y:S02]  /*09d0*/  F2I.U32.TRUNC.NTZ R0, R0 ;  /* 0x0000000000007305 */ /* 0x000ee4000020f000 */
[----:B------:R-:W-:-:S04]  /*09e0*/  IMAD R9, R9, R21, R8 ;  /* 0x0000001509097224 */ /* 0x000fc800078e0208 */
[----:B------:R-:W-:Y:S01]  /*09f0*/  IMAD.IADD R7, R7, 0x1, R9 ;  /* 0x0000000107077824 */ /* 0x000fe200078e0209 */
[----:B------:R-:W4:Y:S01]  /*0a00*/  LDC R12, c[0x0][0x608] ;  /* 0x00018200ff0c7b82 */ /* 0x000f220000000800 */
[----:B------:R-:W-:-:S03]  /*0a10*/  IMAD.MOV.U32 R9, RZ, RZ, -0x1 ;  /* 0xffffffffff097424 */ /* 0x000fc600078e00ff */
[-CC-:B0-----:R-:W-:Y:S02]  /*0a20*/  SHF.R.U64 R20, R6, R10.reuse, R7.reuse ;  /* 0x0000000a06147219 */ /* 0x181fe40000001207 */
[----:B------:R-:W-:Y:S02]  /*0a30*/  I2FP.F32.U32 R6, R3 ;  /* 0x0000000300067245 */ /* 0x000fe40000201000 */
[----:B------:R-:W0:Y:S01]  /*0a40*/  LDC R26, c[0x0][0x658] ;  /* 0x00019600ff1a7b82 */ /* 0x000e220000000800 */
[----:B-1----:R-:W-:Y:S01]  /*0a50*/  ISETP.NE.U32.AND P0, PT, R28, RZ, PT ;  /* 0x000000ff1c00720c */ /* 0x002fe20003f05070 */
[----:B---3--:R-:W-:Y:S01]  /*0a60*/  IMAD.MOV R8, RZ, RZ, -R0 ;  /* 0x000000ffff087224 */ /* 0x008fe200078e0a00 */
[----:B------:R-:W-:Y:S01]  /*0a70*/  SHF.R.U32.HI R7, RZ, R10, R7 ;  /* 0x0000000aff077219 */ /* 0x000fe20000011607 */
[----:B------:R-:W-:Y:S01]  /*0a80*/  FMUL R6, R6, UR4 ;  /* 0x0000000406067c20 */ /* 0x000fe20008400000 */
[----:B------:R-:W-:-:S03]  /*0a90*/  ISETP.NE.AND.EX P0, PT, R29, RZ, PT, P0 ;  /* 0x000000ff1d00720c */ /* 0x000fc60003f05300 */
[----:B------:R-:W1:Y:S01]  /*0aa0*/  LDC R14, c[0x0][0x148] ;  /* 0x00005200ff0e7b82 */ /* 0x000e620000000800 */
[----:B--2---:R-:W-:-:S07]  /*0ab0*/  IMAD R0, R5, R8, R4 ;  /* 0x0000000805007224 */ /* 0x004fce00078e0204 */
[----:B------:R-:W2:Y:S01]  /*0ac0*/  LDC R24, c[0x0][0x600] ;  /* 0x00018000ff187b82 */ /* 0x000ea20000000800 */
[-CC-:B----4-:R-:W-:Y:S02]  /*0ad0*/  SHF.R.U64 R30, R20, R12.reuse, R7.reuse ;  /* 0x0000000c141e7219 */ /* 0x190fe40000001207 */
[----:B------:R-:W-:Y:S01]  /*0ae0*/  SHF.R.U32.HI R5, RZ, R12, R7 ;  /* 0x0000000cff057219 */ /* 0x000fe20000011607 */
[----:B------:R-:W-:Y:S01]  /*0af0*/  IMAD.MOV.U32 R7, RZ, RZ, 0x1 ;  /* 0x00000001ff077424 */ /* 0x000fe200078e00ff */
[----:B------:R3:W4:Y:S03]  /*0b00*/  F2I.U32.TRUNC.NTZ R12, R6 ;  /* 0x00000006000c7305 */ /* 0x000726000020f000 */
[----:B------:R-:W1:Y:S01]  /*0b10*/  LDC R15, c[0x0][0x648] ;  /* 0x00019200ff0f7b82 */ /* 0x000e620000000800 */
[-C--:B0-----:R-:W-:Y:S02]  /*0b20*/  SHF.L.U32 R4, R9, R26.reuse, RZ ;  /* 0x0000001a09047219 */ /* 0x081fe400000006ff */
[----:B------:R-:W-:-:S02]  /*0b30*/  SHF.R.U64 R32, R30, R26, R5 ;  /* 0x0000001a1e207219 */ /* 0x000fc40000001205 */
[----:B------:R-:W-:Y:S02]  /*0b40*/  LOP3.LUT R11, RZ, R4, RZ, 0x33, !PT ;  /* 0x00000004ff0b7212 */ /* 0x000fe400078e33ff */
[-C--:B------:R-:W-:Y:S01]  /*0b50*/  SHF.R.U32.HI R5, RZ, R26.reuse, R5 ;  /* 0x0000001aff057219 */ /* 0x080fe20000011605 */
[----:B------:R-:W0:Y:S01]  /*0b60*/  LDC R21, c[0x0][0x638] ;  /* 0x00018e00ff157b82 */ /* 0x000e220000000800 */
[----:B------:R-:W-:Y:S01]  /*0b70*/  SHF.L.U32 R10, R7, R26, RZ ;  /* 0x0000001a070a7219 */ /* 0x000fe200000006ff */
[----:B------:R-:W-:-:S06]  /*0b80*/  IMAD.MOV.U32 R4, RZ, RZ, R32 ;  /* 0x000000ffff047224 */ /* 0x000fcc00078e0020 */
[----:B------:R-:W0:Y:S01]  /*0b90*/  LDC R91, c[0x0][0x610] ;  /* 0x00018400ff5b7b82 */ /* 0x000e220000000800 */
[----:B---34-:R-:W-:Y:S05]  /*0ba0*/  @!P0 BRA `(.L_x_7) ;  /* 0x0000000000288947 */ /* 0x018fea0003800000 */
[----:B------:R-:W3:Y:S02]  /*0bb0*/  LDC R9, c[0x0][0x64c] ;  /* 0x00019300ff097b82 */ /* 0x000ee40000000800 */
[----:B---3--:R-:W-:-:S05]  /*0bc0*/  IADD3 R9, P0, R32, R9, RZ ;  /* 0x0000000920097210 */ /* 0x008fca0007f1e0ff */
        /* <DEDUP_REMOVED lines=8> */
.L_x_7:
[----:B-1----:R-:W-:Y:S01]  /*0c50*/  SHF.R.U64 R4, R4, R15, R5 ;  /* 0x0000000f04047219 */ /* 0x002fe20000001205 */
[----:B--2---:R-:W-:Y:S01]  /*0c60*/  VIADD R5, R24, 0xffffffff ;  /* 0xffffffff18057836 */ /* 0x004fe20000000000 */
[----:B------:R-:W-:Y:S01]  /*0c70*/  LOP3.LUT R11, R30, R11, RZ, 0xc0, !PT ;  /* 0x0000000b1e0b7212 */ /* 0x000fe200078ec0ff */
[----:B------:R-:W-:Y:S02]  /*0c80*/  IMAD.MOV R12, RZ, RZ, -R12 ;  /* 0x000000ffff0c7224 */ /* 0x000fe400078e0a0c */
[----:B------:R-:W-:Y:S02]  /*0c90*/  IMAD.MOV R6, RZ, RZ, -R4 ;  /* 0x000000ffff067224 */ /* 0x000fe400078e0a04 */
[----:B------:R-:W-:Y:S01]  /*0ca0*/  IMAD R11, R10, R4, R11 ;  /* 0x000000040a0b7224 */ /* 0x000fe200078e020b */
[----:B------:R-:W-:Y:S01]  /*0cb0*/  LOP3.LUT R4, R20, R5, RZ, 0xc0, !PT ;  /* 0x0000000514047212 */ /* 0x000fe200078ec0ff */
[----:B------:R-:W-:Y:S02]  /*0cc0*/  @P3 IMAD R0, R14, R12, R3 ;  /* 0x0000000c0e003224 */ /* 0x000fe400078e0203 */
[----:B0-----:R-:W-:-:S02]  /*0cd0*/  IMAD R3, R6, R21, R32 ;  /* 0x0000001506037224 */ /* 0x001fc400078e0220 */
[----:B------:R-:W-:Y:S02]  /*0ce0*/  IMAD R91, R11, R91, R0 ;  /* 0x0000005b0b5b7224 */ /* 0x000fe400078e0200 */
[----:B------:R-:W-:Y:S02]  /*0cf0*/  IMAD R4, R3, R24, R4 ;  /* 0x0000001803047224 */ /* 0x000fe400078e0204 */
[----:B------:R-:W-:-:S03]  /*0d00*/  IMAD.MOV.U32 R0, RZ, RZ, 0x1 ;  /* 0x00000001ff007424 */ /* 0x000fc600078e00ff */
[----:B------:R-:W-:Y:S02]  /*0d10*/  SEL R92, R4, R91, !P3 ;  /* 0x0000005b045c7207 */ /* 0x000fe40005800000 */
[----:B------:R-:W-:-:S07]  /*0d20*/  SEL R91, R91, R4, !P3 ;  /* 0x000000045b5b7207 */ /* 0x000fce0005800000 */
.L_x_5:
[----:B------:R-:W-:-:S08]  /*0d30*/  NOP ;  /* 0x0000000000007918 */ /* 0x000fd00000000000 */
[----:B------:R-:W0:Y:S02]  /*0d40*/  USETMAXREG.TRY_ALLOC.CTAPOOL UP0, 0xe8 ;  /* 0x000000e8000079c8 */ /* 0x000e240008000600 */
[----:B0-----:R-:W-:-:S13]  /*0d50*/  PLOP3.LUT P0, PT, PT, PT, UP0, 0x80, 0x0 ;  /* 0x000000000000781c */ /* 0x001fda0003f0f008 */
[----:B------:R-:W-:Y:S05]  /*0d60*/  @!P0 BRA `(.L_x_5) ;  /* 0xfffffffc00f08947 */ /* 0x000fea000383ffff */
[----:B------:R-:W-:Y:S01]  /*0d70*/  ULDC.64 UR4, c[0x0][0x598] ;  /* 0x0001660000047ab9 */ /* 0x000fe20000000a00 */
[----:B------:R-:W-:Y:S01]  /*0d80*/  ULDC.64 UR36, c[0x0][0x208] ;  /* 0x0000820000247ab9 */ /* 0x000fe20000000a00 */
[----:B------:R-:W-:-:S04]  /*0d90*/  ISETP.NE.U32.AND P0, PT, RZ, UR4, PT ;  /* 0x00000004ff007c0c */ /* 0x000fc8000bf05070 */
[----:B------:R-:W-:-:S13]  /*0da0*/  ISETP.NE.AND.EX P0, PT, RZ, UR5, PT, P0 ;  /* 0x00000005ff007c0c */ /* 0x000fda000bf05300 */
[----:B------:R-:W-:Y:S05]  /*0db0*/  @!P0 BRA `(.L_x_8) ;  /* 0x00000000001c8947 */ /* 0x000fea0003800000 */
[----:B------:R-:W0:Y:S02]  /*0dc0*/  LDC.64 R4, c[0x0][0x598] ;  /* 0x00016600ff047b82 */ /* 0x000e240000000a00 */
[----:B0-----:R-:W2:Y:S02]  /*0dd0*/  LDG.E.64 R4, desc[UR36][R4.64] ;  /* 0x0000002404047981 */ /* 0x001ea4000c1e1b00 */
[----:B--2---:R-:W-:-:S04]  /*0de0*/  ISETP.NE.U32.AND P0, PT, R4, RZ, PT ;  /* 0x000000ff0400720c */ /* 0x004fc80003f05070 */
[----:B------:R-:W-:-:S13]  /*0df0*/  ISETP.NE.AND.EX P0, PT, R5, RZ, PT, P0 ;  /* 0x000000ff0500720c */ /* 0x000fda0003f05300 */
[----:B------:R-:W-:Y:S05]  /*0e00*/  @!P0 BRA `(.L_x_8) ;  /* 0x0000000000088947 */ /* 0x000fea0003800000 */
[----:B------:R0:W5:Y:S01]  /*0e10*/  LD.E R23, desc[UR36][R4.64] ;  /* 0x0000002404177980 */ /* 0x000162000c101900 */
[----:B------:R-:W-:Y:S05]  /*0e20*/  BRA `(.L_x_9) ;  /* 0x0000000000247947 */ /* 0x000fea0003800000 */
.L_x_8:
[----:B------:R-:W-:Y:S02]  /*0e30*/  ULDC.64 UR4, c[0x0][0x588] ;  /* 0x0001620000047ab9 */ /* 0x000fe40000000a00 */
[----:B------:R-:W-:-:S04]  /*0e40*/  ISETP.NE.U32.AND P0, PT, RZ, UR4, PT ;  /* 0x00000004ff007c0c */ /* 0x000fc8000bf05070 */
[----:B------:R-:W-:-:S13]  /*0e50*/  ISETP.NE.AND.EX P0, PT, RZ, UR5, PT, P0 ;  /* 0x00000005ff007c0c */ /* 0x000fda000bf05300 */
[----:B------:R-:W-:Y:S05]  /*0e60*/  @!P0 BRA `(.L_x_10) ;  /* 0x00000000000c8947 */ /* 0x000fea0003800000 */
[----:B------:R-:W0:Y:S02]  /*0e70*/  LDC.64 R4, c[0x0][0x588] ;  /* 0x00016200ff047b82 */ /* 0x000e240000000a00 */
[----:B0-----:R1:W5:Y:S01]  /*0e80*/  LDG.E R23, desc[UR36][R4.64] ;  /* 0x0000002404177981 */ /* 0x001362000c1e1900 */
[----:B------:R-:W-:Y:S05]  /*0e90*/  BRA `(.L_x_9) ;  /* 0x0000000000087947 */ /* 0x000fea0003800000 */
.L_x_10:
[----:B------:R-:W-:Y:S02]  /*0ea0*/  ULDC UR4, c[0x0][0x580] ;  /* 0x0001600000047ab9 */ /* 0x000fe40000000800 */
[----:B------:R-:W-:-:S07]  /*0eb0*/  IMAD.U32 R23, RZ, RZ, UR4 ;  /* 0x00000004ff177e24 */ /* 0x000fce000f8e00ff */
.L_x_9:
[----:B------:R-:W-:Y:S02]  /*0ec0*/  ULDC.64 UR4, c[0x0][0x5a0] ;  /* 0x0001680000047ab9 */ /* 0x000fe40000000a00 */
[----:B------:R-:W-:-:S04]  /*0ed0*/  ISETP.NE.U32.AND P0, PT, RZ, UR4, PT ;  /* 0x00000004ff007c0c */ /* 0x000fc8000bf05070 */
[----:B------:R-:W-:-:S13]  /*0ee0*/  ISETP.NE.AND.EX P0, PT, RZ, UR5, PT, P0 ;  /* 0x00000005ff007c0c */ /* 0x000fda000bf05300 */
[----:B------:R-:W-:Y:S05]  /*0ef0*/  @!P0 BRA `(.L_x_11) ;  /* 0x00000000001c8947 */ /* 0x000fea0003800000 */
[----:B01----:R-:W0:Y:S02]  /*0f00*/  LDC.64 R4, c[0x0][0x5a0] ;  /* 0x00016800ff047b82 */ /* 0x003e240000000a00 */
[----:B0-----:R-:W2:Y:S02]  /*0f10*/  LDG.E.64 R4, desc[UR36][R4.64] ;  /* 0x0000002404047981 */ /* 0x001ea4000c1e1b00 */
[----:B--2---:R-:W-:-:S04]  /*0f20*/  ISETP.NE.U32.AND P0, PT, R4, RZ, PT ;  /* 0x000000ff0400720c */ /* 0x004fc80003f05070 */
[----:B------:R-:W-:-:S13]  /*0f30*/  ISETP.NE.AND.EX P0, PT, R5, RZ, PT, P0 ;  /* 0x000000ff0500720c */ /* 0x000fda0003f05300 */
[----:B------:R-:W-:Y:S05]  /*0f40*/  @!P0 BRA `(.L_x_11) ;  /* 0x0000000000088947 */ /* 0x000fea0003800000 */
[----:B------:R0:W5:Y:S01]  /*0f50*/  LD.E R88, desc[UR36][R4.64] ;  /* 0x0000002404587980 */ /* 0x000162000c101900 */
[----:B------:R-:W-:Y:S05]  /*0f60*/  BRA `(.L_x_12) ;  /* 0x0000000000247947 */ /* 0x000fea0003800000 */
.L_x_11:
[----:B------:R-:W-:Y:S02]  /*0f70*/  ULDC.64 UR4, c[0x0][0x590] ;  /* 0x0001640000047ab9 */ /* 0x000fe40000000a00 */
[----:B------:R-:W-:-:S04]  /*0f80*/  ISETP.NE.U32.AND P0, PT, RZ, UR4, PT ;  /* 0x00000004ff007c0c */ /* 0x000fc8000bf05070 */
[----:B------:R-:W-:-:S13]  /*0f90*/  ISETP.NE.AND.EX P0, PT, RZ, UR5, PT, P0 ;  /* 0x00000005ff007c0c */ /* 0x000fda000bf05300 */
[----:B------:R-:W-:Y:S05]  /*0fa0*/  @!P0 BRA `(.L_x_13) ;  /* 0x00000000000c8947 */ /* 0x000fea0003800000 */
[----:B01----:R-:W0:Y:S02]  /*0fb0*/  LDC.64 R4, c[0x0][0x590] ;  /* 0x00016400ff047b82 */ /* 0x003e240000000a00 */
[----:B0-----:R1:W5:Y:S01]  /*0fc0*/  LDG.E R88, desc[UR36][R4.64] ;  /* 0x0000002404587981 */ /* 0x001362000c1e1900 */
[----:B------:R-:W-:Y:S05]  /*0fd0*/  BRA `(.L_x_12) ;  /* 0x0000000000087947 */ /* 0x000fea0003800000 */
.L_x_13:
[----:B------:R-:W-:Y:S02]  /*0fe0*/  ULDC UR4, c[0x0][0x584] ;  /* 0x0001610000047ab9 */ /* 0x000fe40000000800 */
[----:B------:R-:W-:-:S07]  /*0ff0*/  IMAD.U32 R88, RZ, RZ, UR4 ;  /* 0x00000004ff587e24 */ /* 0x000fce000f8e00ff */
.L_x_12:
[----:B------:R-:W-:-:S13]  /*1000*/  LOP3.LUT P0, RZ, R0, 0xff, RZ, 0xc0, !PT ;  /* 0x000000ff00ff7812 */ /* 0x000fda000780c0ff */
[----:B------:R-:W-:Y:S05]  /*1010*/  @!P0 EXIT ;  /* 0x000000000000894d */ /* 0x000fea0003800000 */
[----:B------:R-:W-:Y:S01]  /*1020*/  ULDC UR4, c[0x0][0x28c] ;  /* 0x0000a30000047ab9 */ /* 0x000fe20000000800 */
[----:B------:R-:W-:Y:S01]  /*1030*/  LOP3.LUT R90, R19, 0x1, RZ, 0xfc, !PT ;  /* 0x00000001135a7812 */ /* 0x000fe200078efcff */
[----:B------:R-:W-:Y:S01]  /*1040*/  UIADD3 UR4, UR4, 0x1f, URZ ;  /* 0x0000001f04047890 */ /* 0x000fe2000fffe03f */
[----:B------:R-:W-:Y:S01]  /*1050*/  UMOV UR38, URZ ;  /* 0x0000003f00267c82 */ /* 0x000fe20008000000 */
[----:B------:R-:W-:Y:S02]  /*1060*/  UMOV UR39, URZ ;  /* 0x0000003f00277c82 */ /* 0x000fe40008000000 */
[----:B------:R-:W-:-:S04]  /*1070*/  USHF.R.S32.HI UR5, URZ, 0x1f, UR4 ;  /* 0x0000001f3f057899 */ /* 0x000fc80008011404 */
[----:B------:R-:W-:-:S04]  /*1080*/  ULEA.HI UR5, UR5, UR4, URZ, 0x5 ;  /* 0x0000000405057291 */ /* 0x000fc8000f8f283f */
[----:B------:R-:W-:-:S12]  /*1090*/  USHF.R.S32.HI UR40, URZ, 0x5, UR5 ;  /* 0x000000053f287899 */ /* 0x000fd80008011405 */
.L_x_159:
[----:B------:R-:W-:Y:S01]  /*10a0*/  LOP3.LUT R0, R18, 0x80, RZ, 0xc0, !PT ;  /* 0x0000008012007812 */ /* 0x000fe200078ec0ff */
[----:B--2---:R-:W2:Y:S01]  /*10b0*/  S2UR UR7, SR_CgaCtaId ;  /* 0x00000000000779c3 */ /* 0x004ea20000008800 */
[----:B------:R-:W-:Y:S02]  /*10c0*/  UMOV UR6, 0x400 ;  /* 0x0000040000067882 */ /* 0x000fe40000000000 */
[----:B------:R-:W-:-:S06]  /*10d0*/  SHF.R.U32.HI R0, RZ, 0x7, R0 ;  /* 0x00000007ff007819 */ /* 0x000fcc0000011600 */
[----:B---3--:R-:W3:Y:S01]  /*10e0*/  SHFL.IDX PT, R0, R0, RZ, 0x1f ;  /* 0x00001fff00007589 */ /* 0x008ee200000e0000 */
[----:B--2---:R-:W-:Y:S01]  /*10f0*/  ULEA UR42, UR7, UR6, 0x18 ;  /* 0x00000006072a7291 */ /* 0x004fe2000f8ec03f */
[----:B---3--:R-:W-:-:S13]  /*1100*/  R2UR UR4, R0 ;  /* 0x00000000000472ca */ /* 0x008fda00000e0000 */
[----:B------:R-:W-:-:S04]  /*1110*/  ULEA.HI UR5, UR4, UR4, URZ, 0x1 ;  /* 0x0000000404057291 */ /* 0x000fc8000f8f083f */
[----:B------:R-:W-:-:S04]  /*1120*/  ULOP3.LUT UR5, UR5, 0xffffe, URZ, 0xc0, !UPT ;  /* 0x000ffffe05057892 */ /* 0x000fc8000f8ec03f */
[----:B------:R-:W-:-:S03]  /*1130*/  UIADD3 UR5, UR4, -UR5, URZ ;  /* 0x8000000504057290 */ /* 0x000fc6000fffe03f */
[----:B------:R-:W-:Y:S01]  /*1140*/  ULDC UR4, c[0x0][0x28c] ;  /* 0x0000a30000047ab9 */ /* 0x000fe20000000800 */
[----:B------:R-:W-:Y:S01]  /*1150*/  ULEA UR5, UR5, UR42, 0xc ;  /* 0x0000002a05057291 */ /* 0x000fe2000f8e603f */
[----:B------:R-:W-:-:S03]  /*1160*/  ISETP.LT.AND P0, PT, RZ, UR4, PT ;  /* 0x00000004ff007c0c */ /* 0x000fc6000bf01270 */
[----:B------:R-:W-:-:S04]  /*1170*/  UIADD3 UR5, UR5, 0x200, URZ ;  /* 0x0000020005057890 */ /* 0x000fc8000fffe03f */
[----:B------:R-:W-:-:S04]  /*1180*/  USHF.R.U32.HI UR5, URZ, 0x4, UR5 ;  /* 0x000000043f057899 */ /* 0x000fc80008011605 */
[----:B------:R-:W-:Y:S02]  /*1190*/  ULOP3.LUT UR41, UR5, 0x3fff, URZ, 0xc0, !UPT ;  /* 0x00003fff05297892 */ /* 0x000fe4000f8ec03f */
[----:B-1--45:R-:W-:Y:S10]  /*11a0*/  @P0 BRA `(.L_x_14) ;  /* 0x0000000000400947 */ /* 0x032ff40003800000 */
[----:B------:R-:W-:Y:S01]  /*11b0*/  MOV R0, 0x0 ;  /* 0x0000000000007802 */ /* 0x000fe20000000f00 */
[----:B------:R-:W-:Y:S01]  /*11c0*/  ULDC.64 UR4, c[0x4][0x68] ;  /* 0x01001a0000047ab9 */ /* 0x000fe20000000a00 */
[----:B------:R-:W-:Y:S01]  /*11d0*/  ULDC.64 UR6, c[0x4][0x8] ;  /* 0x0100020000067ab9 */ /* 0x000fe20000000a00 */
[----:B01----:R-:W-:Y:S01]  /*11e0*/  IMAD.U32 R4, RZ, RZ, UR4 ;  /* 0x00000004ff047e24 */ /* 0x003fe2000f8e00ff */
[----:B------:R0:W1:Y:S01]  /*11f0*/  LDC.64 R14, c[0x4][R0] ;  /* 0x01000000000e7b82 */ /* 0x0000620000000a00 */
[----:B------:R-:W-:Y:S01]  /*1200*/  IMAD.U32 R5, RZ, RZ, UR5 ;  /* 0x00000005ff057e24 */ /* 0x000fe2000f8e00ff */
[----:B------:R-:W-:Y:S01]  /*1210*/  ULDC.64 UR4, c[0x4][0x70] ;  /* 0x01001c0000047ab9 */ /* 0x000fe20000000a00 */
[----:B------:R-:W-:Y:S02]  /*1220*/  IMAD.U32 R10, RZ, RZ, UR6 ;  /* 0x00000006ff0a7e24 */ /* 0x000fe4000f8e00ff */
[----:B------:R-:W-:Y:S02]  /*1230*/  IMAD.U32 R6, RZ, RZ, UR4 ;  /* 0x00000004ff067e24 */ /* 0x000fe4000f8e00ff */
[----:B------:R-:W-:-:S02]  /*1240*/  IMAD.U32 R7, RZ, RZ, UR5 ;  /* 0x00000005ff077e24 */ /* 0x000fc4000f8e00ff */
[----:B------:R-:W-:Y:S02]  /*1250*/  IMAD.U32 R11, RZ, RZ, UR7 ;  /* 0x00000007ff0b7e24 */ /* 0x000fe4000f8e00ff */
[----:B------:R-:W-:Y:S02]  /*1260*/  IMAD.MOV.U32 R8, RZ, RZ, 0x1e1 ;  /* 0x000001e1ff087424 */ /* 0x000fe400078e00ff */
[----:B------:R-:W-:Y:S02]  /*1270*/  IMAD.MOV.U32 R12, RZ, RZ, 0x1 ;  /* 0x00000001ff0c7424 */ /* 0x000fe400078e00ff */
[----:B0-----:R-:W-:-:S07]  /*1280*/  IMAD.MOV.U32 R13, RZ, RZ, RZ ;  /* 0x000000ffff0d7224 */ /* 0x001fce00078e00ff */
[----:B------:R-:W-:-:S07]  /*1290*/  LEPC R20, `(.L_x_14) ;  /* 0x000000001014794e */ /* 0x000fce0000000000 */
[----:B-1---5:R-:W-:Y:S05]  /*12a0*/  CALL.ABS.NOINC R14 ;  /* 0x000000000e007343 */ /* 0x022fea0003c00000 */
.L_x_14:
[----:B------:R-:W-:-:S13]  /*12b0*/  ISETP.NE.AND P0, PT, R90, 0x3, PT ;  /* 0x000000035a00780c */ /* 0x000fda0003f05270 */
[----:B------:R-:W-:Y:S05]  /*12c0*/  @!P0 BRA `(.L_x_15) ;  /* 0x0000000000048947 */ /* 0x000fea0003800000 */
[----:B------:R-:W-:Y:S01]  /*12d0*/  BPT.TRAP 0x1 ;  /* 0x000000040000795c */ /* 0x000fe20000300000 */
.L_x_15:
[----:B------:R-:W-:Y:S02]  /*12e0*/  IMAD.U32 R3, RZ, RZ, UR39 ;  /* 0x00000027ff037e24 */ /* 0x000fe4000f8e00ff */
[----:B------:R-:W-:-:S03]  /*12f0*/  IMAD.U32 R0, RZ, RZ, UR38 ;  /* 0x00000026ff007e24 */ /* 0x000fc6000f8e00ff */
[----:B------:R-:W-:Y:S02]  /*1300*/  LEA R3, R3, UR42, 0x3 ;  /* 0x0000002a03037c11 */ /* 0x000fe4000f8e18ff */
[----:B------:R-:W-:-:S04]  /*1310*/  SHF.L.U32 R0, R0, 0x1f, RZ ;  /* 0x0000001f00007819 */ /* 0x000fc800000006ff */
[----:B------:R2:W3:Y:S01]  /*1320*/  SYNCS.PHASECHK.TRANS64.TRYWAIT P1, [R3+URZ], R0 ;  /* 0x00000000030075a7 */ /* 0x0004e2000802017f */
[----:B------:R-:W-:Y:S05]  /*1330*/  @!P0 BRA `(.L_x_16) ;  /* 0x0000000000048947 */ /* 0x000fea0003800000 */
[----:B------:R-:W-:Y:S01]  /*1340*/  BPT.TRAP 0x1 ;  /* 0x000000040000795c */ /* 0x000fe20000300000 */
.L_x_16:
[----:B---3--:R-:W-:Y:S05]  /*1350*/  @P1 BRA `(.L_x_17) ;  /* 0x0000000000081947 */ /* 0x008fea0003800000 */
[----:B------:R-:W3:Y:S02]  /*1360*/  SYNCS.PHASECHK.TRANS64.TRYWAIT P1, [R3+URZ], R0 ;  /* 0x00000000030075a7 */ /* 0x000ee4000802017f */
[----:B---3--:R-:W-:Y:S05]  /*1370*/  @!P1 BRA `(.L_x_18) ;  /* 0x0000006c00049947 */ /* 0x008fea0003800000 */
.L_x_17:
[----:B------:R-:W-:-:S04]  /*1380*/  UISETP.LT.AND UP0, UPT, UR40, 0x1, UPT ;  /* 0x000000012800788c */ /* 0x000fc8000bf01270 */
[----:B------:R-:W-:-:S04]  /*1390*/  USEL UR4, UR40, 0x1, UP0 ;  /* 0x0000000128047887 */ /* 0x000fc80008000000 */
[----:B------:R-:W-:-:S06]  /*13a0*/  UIADD3 UR4, UR40, -UR4, URZ ;  /* 0x8000000428047290 */ /* 0x000fcc000fffe03f */
[----:B--23--:R-:W-:Y:S01]  /*13b0*/  IMAD.U32 R0, RZ, RZ, UR4 ;  /* 0x00000004ff007e24 */ /* 0x00cfe2000f8e00ff */
[----:B------:R-:W-:Y:S05]  /*13c0*/  WARPSYNC.ALL ;  /* 0x0000000000007948 */ /* 0x000fea0003800000 */
[----:B------:R-:W-:Y:S01]  /*13d0*/  ISETP.GE.AND P1, PT, R0, 0x1, PT ;  /* 0x000000010000780c */ /* 0x000fe20003f26270 */
[----:B------:R-:W-:Y:S01]  /*13e0*/  UIADD3 UR4, UR42, 0x1c200, URZ ;  /* 0x0001c2002a047890 */ /* 0x000fe2000fffe03f */
[----:B------:R-:W-:Y:S01]  /*13f0*/  WARPGROUP.ARRIVE ;  /* 0x00000000000079c5 */ /* 0x000fe20000000000 */
[----:B------:R-:W-:Y:S02]  /*1400*/  ULOP3.LUT UR41, UR41, 0x10000, URZ, 0xfc, !UPT ;  /* 0x0001000029297892 */ /* 0x000fe4000f8efc3f */
[----:B------:R-:W-:Y:S01]  /*1410*/  USHF.R.U32.HI UR4, URZ, 0x4, UR4 ;  /* 0x000000043f047899 */ /* 0x000fe20008011604 */
[----:B------:R-:W-:Y:S01]  /*1420*/  UMOV UR5, 0x80000020 ;  /* 0x8000002000057882 */ /* 0x000fe20000000000 */
[----:B------:R-:W-:-:S02]  /*1430*/  UMOV UR7, 0x80000020 ;  /* 0x8000002000077882 */ /* 0x000fc40000000000 */
[----:B------:R-:W-:-:S04]  /*1440*/  ULOP3.LUT UR4, UR4, 0x3fff, URZ, 0xc0, !UPT ;  /* 0x00003fff04047892 */ /* 0x000fc8000f8ec03f */
[----:B------:R-:W-:Y:S02]  /*1450*/  ULOP3.LUT UR10, UR4, 0x10000, URZ, 0xfc, !UPT ;  /* 0x00010000040a7892 */ /* 0x000fe4000f8efc3f */
[----:B------:R-:W-:Y:S02]  /*1460*/  ULEA UR4, UR39, UR41, 0x9 ;  /* 0x0000002927047291 */ /* 0x000fe4000f8e483f */
[----:B------:R-:W-:-:S09]  /*1470*/  ULEA UR6, UR39, UR10, 0x9 ;  /* 0x0000000a27067291 */ /* 0x000fd2000f8e483f */
[----:B------:R-:W-:Y:S01]  /*1480*/  HGMMA.64x128x16.F32 R24, gdesc[UR4], RZ, !UPT, gsb0 ;  /* 0x01e00000041879f0 */ /* 0x000fe2000c0008ff */
[----:B------:R-:W-:Y:S02]  /*1490*/  UIADD3 UR4, UR4, 0x2, URZ ;  /* 0x0000000204047890 */ /* 0x000fe4000fffe03f */
[----:B------:R-:W-:Y:S01]  /*14a0*/  UIADD3 UR6, UR6, 0x2, URZ ;  /* 0x0000000206067890 */ /* 0x000fe2000fffe03f */
[----:B------:R-:W-:Y:S01]  /*14b0*/  UMOV UR5, 0x80000020 ;  /* 0x8000002000057882 */ /* 0x000fe20000000000 */
[----:B------:R-:W-:Y:S01]  /*14c0*/  UMOV UR7, 0x80000020 ;  /* 0x8000002000077882 */ /* 0x000fe20000000000 */
[----:B------:R-:W-:Y:S02]  /*14d0*/  WARPGROUP.DEPBAR.LE gsb0, 0x0 ;  /* 0x00008000000079c5 */ /* 0x000fe40000010000 */
[----:B------:R-:W-:-:S06]  /*14e0*/  WARPGROUP.ARRIVE ;  /* 0x00000000000079c5 */ /* 0x000fcc0000000000 */
[----:B------:R-:W-:Y:S03]  /*14f0*/  HGMMA.64x128x16.F32 R24, gdesc[UR4], R24, gsb0 ;  /* 0x01e00000041879f0 */ /* 0x000fe60008000818 */
[----:B------:R-:W-:Y:S02]  /*1500*/  WARPGROUP.DEPBAR.LE gsb0, 0x0 ;  /* 0x00008000000079c5 */ /* 0x000fe40000010000 */
[----:B------:R-:W-:Y:S05]  /*1510*/  @!P1 BRA `(.L_x_19) ;  /* 0x0000000000d89947 */ /* 0x000fea0003800000 */
[----:B------:R-:W-:Y:S02]  /*1520*/  UIADD3 UR4, UR39, 0x1, URZ ;  /* 0x0000000127047890 */ /* 0x000fe4000fffe03f */
[----:B------:R-:W-:Y:S02]  /*1530*/  UMOV UR9, UR39 ;  /* 0x0000002700097c82 */ /* 0x000fe40008000000 */
[----:B------:R-:W-:-:S04]  /*1540*/  UISETP.NE.AND UP0, UPT, UR4, 0xe, UPT ;  /* 0x0000000e0400788c */ /* 0x000fc8000bf05270 */
[----:B------:R-:W-:Y:S02]  /*1550*/  USEL UR5, URZ, 0x1, UP0 ;  /* 0x000000013f057887 */ /* 0x000fe40008000000 */
[----:B------:R-:W-:Y:S02]  /*1560*/  USEL UR8, UR4, URZ, UP0 ;  /* 0x0000003f04087287 */ /* 0x000fe40008000000 */
[----:B------:R-:W-:-:S06]  /*1570*/  ULOP3.LUT UR5, UR38, UR5, URZ, 0x3c, !UPT ;  /* 0x0000000526057292 */ /* 0x000fcc000f8e3c3f */
[----:B01----:R-:W-:-:S07]  /*1580*/  IMAD.U32 R5, RZ, RZ, UR5 ;  /* 0x00000005ff057e24 */ /* 0x003fce000f8e00ff */
.L_x_26:
[----:B01----:R-:W-:Y:S05]  /*1590*/  @!P0 BRA `(.L_x_20) ;  /* 0x0000000000048947 */ /* 0x003fea0003800000 */
[----:B------:R-:W-:Y:S01]  /*15a0*/  BPT.TRAP 0x1 ;  /* 0x000000040000795c */ /* 0x000fe20000300000 */
.L_x_20:
[----:B------:R-:W0:Y:S01]  /*15b0*/  S2UR UR5, SR_CgaCtaId ;  /* 0x00000000000579c3 */ /* 0x000e220000008800 */
[----:B------:R-:W-:Y:S01]  /*15c0*/  UMOV UR4, 0x400 ;  /* 0x0000040000047882 */ /* 0x000fe20000000000 */
[----:B------:R-:W-:Y:S01]  /*15d0*/  SHF.L.U32 R3, R5, 0x1f, RZ ;  /* 0x0000001f05037819 */ /* 0x000fe200000006ff */
[----:B0-----:R-:W-:-:S04]  /*15e0*/  ULEA UR11, UR5, UR4, 0x18 ;  /* 0x00000004050b7291 */ /* 0x001fc8000f8ec03f */
[----:B------:R-:W-:-:S09]  /*15f0*/  ULEA UR4, UR8, UR11, 0x3 ;  /* 0x0000000b08047291 */ /* 0x000fd2000f8e183f */
[----:B------:R0:W1:Y:S01]  /*1600*/  SYNCS.PHASECHK.TRANS64.TRYWAIT P1, [UR4], R3 ;  /* 0x00000003ff0075a7 */ /* 0x0000620008020144 */
[----:B------:R-:W-:Y:S05]  /*1610*/  @!P0 BRA `(.L_x_21) ;  /* 0x0000000000048947 */ /* 0x000fea0003800000 */
[----:B------:R-:W-:Y:S01]  /*1620*/  BPT.TRAP 0x1 ;  /* 0x000000040000795c */ /* 0x000fe20000300000 */
.L_x_21:
[----:B-1----:R-:W-:Y:S05]  /*1630*/  @P1 BRA `(.L_x_22) ;  /* 0x0000000000081947 */ /* 0x002fea0003800000 */
[----:B------:R-:W1:Y:S02]  /*1640*/  SYNCS.PHASECHK.TRANS64.TRYWAIT P1, [UR4], R3 ;  /* 0x00000003ff0075a7 */ /* 0x000e640008020144 */
[----:B-1----:R-:W-:Y:S05]  /*1650*/  @!P1 BRA `(.L_x_23) ;  /* 0x0000006800609947 */ /* 0x002fea0003800000 */
.L_x_22:
[----:B------:R-:W-:Y:S01]  /*1660*/  ULEA UR4, UR8, UR41, 0x9 ;  /* 0x0000002908047291 */ /* 0x000fe2000f8e483f */
[----:B------:R-:W-:Y:S01]  /*1670*/  WARPGROUP.ARRIVE ;  /* 0x00000000000079c5 */ /* 0x000fe20000000000 */
[----:B------:R-:W-:Y:S01]  /*1680*/  ULEA UR6, UR8, UR10, 0x9 ;  /* 0x0000000a08067291 */ /* 0x000fe2000f8e483f */
[----:B------:R-:W-:Y:S01]  /*1690*/  UMOV UR5, 0x80000020 ;  /* 0x8000002000057882 */ /* 0x000fe20000000000 */
[----:B------:R-:W-:-:S07]  /*16a0*/  UMOV UR7, 0x80000020 ;  /* 0x8000002000077882 */ /* 0x000fce0000000000 */
[----:B------:R-:W-:Y:S01]  /*16b0*/  HGMMA.64x128x16.F32 R24, gdesc[UR4], R24, gsb0 ;  /* 0x01e00000041879f0 */ /* 0x000fe20008000818 */
        /* <DEDUP_REMOVED lines=9> */
[----:B------:R-:W-:Y:S01]  /*1750*/  BPT.TRAP 0x1 ;  /* 0x000000040000795c */ /* 0x000fe20000300000 */
.L_x_24:
[----:B------:R-:W-:Y:S01]  /*1760*/  ULEA UR4, UR9, UR11, 0x3 ;  /* 0x0000000b09047291 */ /* 0x000fe2000f8e183f */
[----:B------:R-:W-:-:S03]  /*1770*/  ISETP.GT.U32.AND P1, PT, R19, 0x1, PT ;  /* 0x000000011300780c */ /* 0x000fc60003f24070 */
[----:B------:R-:W-:-:S04]  /*1780*/  UIADD3 UR4, UR4, 0x70, URZ ;  /* 0x0000007004047890 */ /* 0x000fc8000fffe03f */
[----:B------:R-:W-:-:S09]  /*1790*/  UPRMT UR4, URZ, 0x654, UR4 ;  /* 0x000006543f047896 */ /* 0x000fd20008000004 */
[----:B------:R-:W-:Y:S01]  /*17a0*/  SYNCS.ARRIVE.TRANS64.RED.A1T0 RZ, [UR4], RZ ;  /* 0x000000ffffff79a7 */ /* 0x000fe20008100404 */
[----:B------:R-:W-:Y:S05]  /*17b0*/  @P1 BRA `(.L_x_25) ;  /* 0x0000000000041947 */ /* 0x000fea0003800000 */
[----:B------:R-:W-:Y:S01]  /*17c0*/  BPT.TRAP 0x1 ;  /* 0x000000040000795c */ /* 0x000fe20000300000 */
.L_x_25:
[----:B------:R-:W-:Y:S01]  /*17d0*/  UIADD3 UR8, UR8, 0x1, URZ ;  /* 0x0000000108087890 */ /* 0x000fe2000fffe03f */
[C---:B------:R-:W-:Y:S01]  /*17e0*/  ISETP.GT.AND P1, PT, R0.reuse, 0x1, PT ;  /* 0x000000010000780c */ /* 0x040fe20003f24270 */
[----:B------:R-:W-:Y:S01]  /*17f0*/  UIADD3 UR9, UR9, 0x1, URZ ;  /* 0x0000000109097890 */ /* 0x000fe2000fffe03f */
[----:B------:R-:W-:Y:S01]  /*1800*/  VIADD R0, R0, 0xffffffff ;  /* 0xffffffff00007836 */ /* 0x000fe20000000000 */
[----:B------:R-:W-:Y:S02]  /*1810*/  UISETP.NE.AND UP0, UPT, UR8, 0xe, UPT ;  /* 0x0000000e0800788c */ /* 0x000fe4000bf05270 */
[----:B------:R-:W-:Y:S02]  /*1820*/  UISETP.NE.AND UP1, UPT, UR9, 0xe, UPT ;  /* 0x0000000e0900788c */ /* 0x000fe4000bf25270 */
[----:B------:R-:W-:Y:S02]  /*1830*/  USEL UR4, URZ, 0x1, UP0 ;  /* 0x000000013f047887 */ /* 0x000fe40008000000 */
[----:B------:R-:W-:-:S02]  /*1840*/  USEL UR8, UR8, URZ, UP0 ;  /* 0x0000003f08087287 */ /* 0x000fc40008000000 */
[----:B------:R-:W-:Y:S02]  /*1850*/  USEL UR9, UR9, URZ, UP1 ;  /* 0x0000003f09097287 */ /* 0x000fe40008800000 */
[----:B------:R-:W-:Y:S01]  /*1860*/  LOP3.LUT R5, R5, UR4, RZ, 0x3c, !PT ;  /* 0x0000000405057c12 */ /* 0x000fe2000f8e3cff */
[----:B------:R-:W-:Y:S09]  /*1870*/  @P1 BRA `(.L_x_26) ;  /* 0xfffffffc00441947 */ /* 0x000ff2000383ffff */
.L_x_19:
[----:B------:R-:W2:Y:S02]  /*1880*/  LDC R0, c[0x0][0x28c] ;  /* 0x0000a300ff007b82 */ /* 0x000ea40000000800 */
[----:B--2---:R-:W-:-:S13]  /*1890*/  ISETP.GE.AND P1, PT, R0, 0x1, PT ;  /* 0x000000010000780c */ /* 0x004fda0003f26270 */
[----:B------:R-:W-:Y:S05]  /*18a0*/  @!P1 BRA `(.L_x_27) ;  /* 0x00000000004c9947 */ /* 0x000fea0003800000 */
[----:B------:R-:W-:Y:S05]  /*18b0*/  @!P0 BRA `(.L_x_28) ;  /* 0x0000000000048947 */ /* 0x000fea0003800000 */
[----:B------:R-:W-:Y:S01]  /*18c0*/  BPT.TRAP 0x1 ;  /* 0x000000040000795c */ /* 0x000fe20000300000 */
.L_x_28:
[----:B------:R-:W-:Y:S01]  /*18d0*/  UISETP.LT.AND UP0, UPT, UR40, 0x1, UPT ;  /* 0x000000012800788c */ /* 0x000fe2000bf01270 */
[----:B------:R-:W2:Y:S01]  /*18e0*/  S2UR UR7, SR_CgaCtaId ;  /* 0x00000000000779c3 */ /* 0x000ea20000008800 */
[----:B------:R-:W-:Y:S02]  /*18f0*/  ISETP.GT.U32.AND P0, PT, R19, 0x1, PT ;  /* 0x000000011300780c */ /* 0x000fe40003f04070 */
[----:B------:R-:W-:-:S04]  /*1900*/  USEL UR6, UR40, 0x1, UP0 ;  /* 0x0000000128067887 */ /* 0x000fc80008000000 */
[----:B------:R-:W-:-:S04]  /*1910*/  UIADD3 UR6, UR39, UR40, -UR6 ;  /* 0x0000002827067290 */ /* 0x000fc8000fffe806 */
[----:B------:R-:W-:-:S04]  /*1920*/  USHF.R.U32.HI UR4, URZ, 0x1, UR6 ;  /* 0x000000013f047899 */ /* 0x000fc80008011606 */
[----:B------:R-:W-:-:S04]  /*1930*/  UIMAD.WIDE.U32 UR4, UR4, -0x6db6db6d, URZ ;  /* 0x92492493040478a5 */ /* 0x000fc8000f8e003f */
[----:B------:R-:W-:-:S03]  /*1940*/  USHF.R.U32.HI UR4, URZ, 0x2, UR5 ;  /* 0x000000023f047899 */ /* 0x000fc60008011605 */
[----:B------:R-:W-:Y:S01]  /*1950*/  UMOV UR5, 0x400 ;  /* 0x0000040000057882 */ /* 0x000fe20000000000 */
[----:B------:R-:W-:Y:S02]  /*1960*/  UIMAD UR6, UR4, -0xe, UR6 ;  /* 0xfffffff2040678a4 */ /* 0x000fe4000f8e0206 */
[----:B--2---:R-:W-:-:S04]  /*1970*/  ULEA UR5, UR7, UR5, 0x18 ;  /* 0x0000000507057291 */ /* 0x004fc8000f8ec03f */
[----:B------:R-:W-:-:S04]  /*1980*/  ULEA UR6, UR6, UR5, 0x3 ;  /* 0x0000000506067291 */ /* 0x000fc8000f8e183f */
[----:B------:R-:W-:-:S04]  /*1990*/  UIADD3 UR6, UR6, 0x70, URZ ;  /* 0x0000007006067890 */ /* 0x000fc8000fffe03f */
[----:B------:R-:W-:-:S09]  /*19a0*/  UPRMT UR6, URZ, 0x654, UR6 ;  /* 0x000006543f067896 */ /* 0x000fd20008000006 */
[----:B------:R-:W-:Y:S01]  /*19b0*/  SYNCS.ARRIVE.TRANS64.RED.A1T0 RZ, [UR6], RZ ;  /* 0x000000ffffff79a7 */ /* 0x000fe20008100406 */
[----:B------:R-:W-:Y:S05]  /*19c0*/  @P0 BRA `(.L_x_27) ;  /* 0x0000000000040947 */ /* 0x000fea0003800000 */
[----:B------:R-:W-:Y:S01]  /*19d0*/  BPT.TRAP 0x1 ;  /* 0x000000040000795c */ /* 0x000fe20000300000 */
.L_x_27:
[----:B------:R-:W2:Y:S01]  /*19e0*/  LDC R6, c[0x0][0x288] ;  /* 0x0000a200ff067b82 */ /* 0x000ea20000000800 */
[----:B------:R-:W-:Y:S01]  /*19f0*/  LOP3.LUT R0, R22, 0x1, RZ, 0xc0, !PT ;  /* 0x0000000116007812 */ /* 0x000fe200078ec0ff */
[----:B------:R-:W-:Y:S01]  /*1a00*/  IMAD.SHL.U32 R13, R92, 0x80, RZ ;  /* 0x000000805c0d7824 */ /* 0x000fe200078e00ff */
[----:B01----:R-:W-:Y:S01]  /*1a10*/  SHF.R.U32.HI R3, RZ, 0x2, R18 ;  /* 0x00000002ff037819 */ /* 0x003fe20000011612 */
[----:B------:R-:W-:Y:S01]  /*1a20*/  UIADD3 UR39, UR40, UR39, URZ ;  /* 0x0000002728277290 */ /* 0x000fe2000fffe03f */
[----:B------:R-:W-:Y:S01]  /*1a30*/  LOP3.LUT R4, R18, 0x60, RZ, 0xc0, !PT ;  /* 0x0000006012047812 */ /* 0x000fe200078ec0ff */
[----:B------:R-:W-:Y:S01]  /*1a40*/  IMAD.SHL.U32 R8, R0, 0x40, RZ ;  /* 0x0000004000087824 */ /* 0x000fe200078e00ff */
[----:B------:R-:W-:Y:S01]  /*1a50*/  LOP3.LUT R5, R18, 0x3, RZ, 0xc0, !PT ;  /* 0x0000000312057812 */ /* 0x000fe200078ec0ff */
[----:B------:R-:W-:Y:S01]  /*1a60*/  UISETP.GT.U32.AND UP0, UPT, UR39, 0xd, UPT ;  /* 0x0000000d2700788c */ /* 0x000fe2000bf04070 */
[----:B------:R-:W-:Y:S01]  /*1a70*/  LOP3.LUT R3, R3, 0x7, RZ, 0xc0, !PT ;  /* 0x0000000703037812 */ /* 0x000fe200078ec0ff */
[----:B------:R-:W-:Y:S01]  /*1a80*/  ULDC UR7, c[0x0][0x284] ;  /* 0x0000a10000077ab9 */ /* 0x000fe20000000800 */
[----:B------:R-:W-:Y:S01]  /*1a90*/  SHF.R.U32.HI R4, RZ, 0x1, R4 ;  /* 0x00000001ff047819 */ /* 0x000fe20000011604 */
[----:B------:R-:W-:Y:S01]  /*1aa0*/  USHF.R.U32.HI UR4, URZ, 0x1, UR39 ;  /* 0x000000013f047899 */ /* 0x000fe20008011627 */
[----:B------:R-:W-:Y:S01]  /*1ab0*/  SHF.R.S32.HI R21, RZ, 0x1f, R89 ;  /* 0x0000001fff157819 */ /* 0x000fe20000011459 */
[----:B------:R-:W-:Y:S01]  /*1ac0*/  UISETP.LT.U32.AND UP0, UPT, UR40, 0xe, UP0 ;  /* 0x0000000e2800788c */ /* 0x000fe20008701070 */
[--C-:B------:R-:W-:Y:S01]  /*1ad0*/  IADD3 R7, RZ, -R4, -R3.reuse ;  /* 0x80000004ff077210 */ /* 0x100fe20007ffe803 */
[----:B------:R-:W-:Y:S01]  /*1ae0*/  UISETP.GE.U32.AND UP1, UPT, UR40, 0xe, UPT ;  /* 0x0000000e2800788c */ /* 0x000fe2000bf26070 */
[----:B------:R-:W-:Y:S01]  /*1af0*/  LOP3.LUT R3, R8, 0x40, R3, 0xe2, !PT ;  /* 0x0000004008037812 */ /* 0x000fe200078ee203 */
[----:B------:R-:W-:Y:S01]  /*1b00*/  IMAD.SHL.U32 R8, R18, 0x2, RZ ;  /* 0x0000000212087824 */ /* 0x000fe200078e00ff */
[----:B------:R-:W-:Y:S01]  /*1b10*/  ULDC.64 UR8, c[0x0][0x5d0] ;  /* 0x0001740000087ab9 */ /* 0x000fe20000000a00 */
[----:B------:R-:W-:Y:S01]  /*1b20*/  UIMAD.WIDE.U32 UR4, UR4, -0x6db6db6d, URZ ;  /* 0x92492493040478a5 */ /* 0x000fe2000f8e003f */
[----:B------:R-:W-:Y:S01]  /*1b30*/  IMAD.WIDE R10, R91, 0x80, RZ ;  /* 0x000000805b0a7825 */ /* 0x000fe200078e02ff */
[----:B------:R-:W-:Y:S01]  /*1b40*/  USEL UR6, URZ, 0x1, !UP0 ;  /* 0x000000013f067887 */ /* 0x000fe2000c000000 */
[----:B------:R-:W-:Y:S01]  /*1b50*/  LOP3.LUT R8, R13, 0x6, R8, 0xf8, !PT ;  /* 0x000000060d087812 */ /* 0x000fe200078ef808 */
[----:B------:R-:W-:Y:S01]  /*1b60*/  USHF.R.U32.HI UR4, URZ, 0x2, UR5 ;  /* 0x000000023f047899 */ /* 0x000fe20008011605 */
[----:B--2---:R-:W-:Y:S01]  /*1b70*/  IMAD R12, R5, -0x2, R6 ;  /* 0xfffffffe050c7824 */ /* 0x004fe200078e0206 */
[----:B------:R-:W-:Y:S01]  /*1b80*/  ISETP.GE.AND P0, PT, R13, R6, PT ;  /* 0x000000060d00720c */ /* 0x000fe20003f06270 */
[----:B------:R-:W-:Y:S01]  /*1b90*/  IMAD.SHL.U32 R5, R91, 0x80, RZ ;  /* 0x000000805b057824 */ /* 0x000fe200078e00ff */
[----:B------:R-:W-:Y:S01]  /*1ba0*/  SHF.R.S32.HI R9, RZ, 0x1f, R8 ;  /* 0x0000001fff097819 */ /* 0x000fe20000011408 */
[----:B------:R-:W-:Y:S01]  /*1bb0*/  IMAD R6, R21, UR8, RZ ;  /* 0x0000000815067c24 */ /* 0x000fe2000f8e02ff */
[----:B------:R-:W-:Y:S01]  /*1bc0*/  ULOP3.LUT UR38, UR38, UR6, URZ, 0x3c, !UPT ;  /* 0x0000000626267292 */ /* 0x000fe2000f8e3c3f */
[----:B------:R-:W-:Y:S01]  /*1bd0*/  IMAD R0, R0, -0x40, R7 ;  /* 0xffffffc000007824 */ /* 0x000fe200078e0207 */
[----:B------:R-:W-:Y:S01]  /*1be0*/  ISETP.GE.OR P0, PT, R5, UR7, P0 ;  /* 0x0000000705007c0c */ /* 0x000fe20008706670 */
[C---:B------:R-:W-:Y:S01]  /*1bf0*/  IMAD R15, R89.reuse, UR9, R6 ;  /* 0x00000009590f7c24 */ /* 0x040fe2000f8e0206 */
[----:B------:R-:W-:Y:S01]  /*1c00*/  LOP3.LUT R105, R10, R3, R4, 0xfe, !PT ;  /* 0x000000030a697212 */ /* 0x000fe200078efe04 */
[----:B------:R-:W-:Y:S01]  /*1c10*/  IMAD.WIDE.U32 R6, R89, UR8, R8 ;  /* 0x0000000859067c25 */ /* 0x000fe2000f8e0008 */
[----:B------:R-:W-:Y:S01]  /*1c20*/  UIMAD UR39, UR4, -0xe, UR39 ;  /* 0xfffffff2042778a4 */ /* 0x000fe2000f8e0227 */
[----:B------:R-:W-:Y:S01]  /*1c30*/  IADD3 R3, -R5, UR7, R0 ;  /* 0x0000000705037c10 */ /* 0x000fe2000fffe100 */
[----:B------:R-:W-:Y:S01]  /*1c40*/  @UP1 ULOP3.LUT UR38, UR38, 0x1, UR4, 0x78, !UPT ;  /* 0x0000000126261892 */ /* 0x000fe2000f8e7804 */
[----:B------:R-:W-:-:S02]  /*1c50*/  IMAD.IADD R7, R7, 0x1, R15 ;  /* 0x0000000107077824 */ /* 0x000fc400078e020f */
[----:B------:R-:W-:Y:S02]  /*1c60*/  IMAD.IADD R4, R12, 0x1, -R13 ;  /* 0x000000010c047824 */ /* 0x000fe400078e0a0d */
[----:B------:R-:W-:Y:S02]  /*1c70*/  IMAD.MOV.U32 R0, RZ, RZ, -0x1 ;  /* 0xffffffffff007424 */ /* 0x000fe400078e00ff */
[----:B------:R-:W-:Y:S05]  /*1c80*/  @P0 BRA `(.L_x_29) ;  /* 0x0000004000240947 */ /* 0x000fea0003800000 */
[----:B------:R-:W0:Y:S01]  /*1c90*/  LDC.64 R98, c[0x0][0x5c8] ;  /* 0x00017200ff627b82 */ /* 0x000e220000000a00 */
[----:B-----5:R-:W-:Y:S01]  /*1ca0*/  FSETP.NEU.AND P0, PT, R88, RZ, PT ;  /* 0x000000ff5800720b */ /* 0x020fe20003f0d000 */
[----:B------:R-:W-:Y:S01]  /*1cb0*/  BSSY B0, `(.L_x_29) ;  /* 0x0000406000007945 */ /* 0x000fe20003800000 */
[----:B------:R-:W-:-:S04]  /*1cc0*/  ISETP.GT.AND P2, PT, R4, RZ, PT ;  /* 0x000000ff0400720c */ /* 0x000fc80003f44270 */
[----:B------:R-:W-:Y:S01]  /*1cd0*/  ISETP.GT.AND P1, PT, R3, RZ, P2 ;  /* 0x000000ff0300720c */ /* 0x000fe20001724270 */
[-C--:B0-----:R-:W-:Y:S02]  /*1ce0*/  IMAD R12, R11, R98.reuse, RZ ;  /* 0x000000620b0c7224 */ /* 0x081fe400078e02ff */
[----:B------:R-:W-:-:S04]  /*1cf0*/  IMAD.WIDE.U32 R92, R105, R98, R6 ;  /* 0x00000062695c7225 */ /* 0x000fc800078e0006 */
[----:B------:R-:W-:-:S04]  /*1d00*/  IMAD R5, R105, R99, R12 ;  /* 0x0000006369057224 */ /* 0x000fc800078e020c */
[----:B------:R-:W-:Y:S01]  /*1d10*/  IMAD.IADD R91, R93, 0x1, R5 ;  /* 0x000000015d5b7824 */ /* 0x000fe200078e0205 */
[----:B------:R-:W-:Y:S06]  /*1d20*/  @!P0 BRA `(.L_x_30) ;  /* 0x0000002c00288947 */ /* 0x000fec0003800000 */
[----:B------:R-:W0:Y:S01]  /*1d30*/  LDC.64 R96, c[0x0][0x5b8] ;  /* 0x00016e00ff607b82 */ /* 0x000e220000000a00 */
[----:B------:R-:W-:-:S07]  /*1d40*/  ULDC.64 UR4, c[0x0][0x5c0] ;  /* 0x0001700000047ab9 */ /* 0x000fce0000000a00 */
[----:B------:R-:W1:Y:S08]  /*1d50*/  LDC.64 R100, c[0x0][0x5b0] ;  /* 0x00016c00ff647b82 */ /* 0x000e700000000a00 */
[----:B------:R-:W2:Y:S01]  /*1d60*/  LDC.64 R102, c[0x0][0x5a8] ;  /* 0x00016a00ff667b82 */ /* 0x000ea20000000a00 */
[-C--:B0-----:R-:W-:Y:S02]  /*1d70*/  IMAD R6, R21, R96.reuse, RZ ;  /* 0x0000006015067224 */ /* 0x081fe400078e02ff */
[----:B------:R-:W-:-:S04]  /*1d80*/  IMAD.WIDE.U32 R94, R89, R96, R8 ;  /* 0x00000060595e7225 */ /* 0x000fc800078e0008 */
[----:B------:R-:W-:Y:S02]  /*1d90*/  IMAD R93, R89, R97, R6 ;  /* 0x00000061595d7224 */ /* 0x000fe400078e0206 */
[-C--:B-1----:R-:W-:Y:S02]  /*1da0*/  IMAD R10, R11, R100.reuse, RZ ;  /* 0x000000640b0a7224 */ /* 0x082fe400078e02ff */
[----:B------:R-:W-:Y:S02]  /*1db0*/  IMAD.IADD R13, R95, 0x1, R93 ;  /* 0x000000015f0d7824 */ /* 0x000fe400078e025d */
[----:B------:R-:W-:Y:S02]  /*1dc0*/  IMAD.MOV.U32 R12, RZ, RZ, R94 ;  /* 0x000000ffff0c7224 */ /* 0x000fe400078e005e */
[C---:B------:R-:W-:Y:S02]  /*1dd0*/  IMAD R97, R105.reuse, R101, R10 ;  /* 0x0000006569617224 */ /* 0x040fe400078e020a */
[----:B------:R-:W-:-:S04]  /*1de0*/  IMAD.WIDE.U32 R6, R105, R100, R12 ;  /* 0x0000006469067225 */ /* 0x000fc800078e000c */
[----:B------:R-:W-:Y:S01]  /*1df0*/  IMAD.IADD R5, R7, 0x1, R97 ;  /* 0x0000000107057824 */ /* 0x000fe200078e0261 */
[----:B--2---:R-:W-:-:S04]  /*1e00*/  LEA R14, P0, R6, R102, 0x1 ;  /* 0x00000066060e7211 */ /* 0x004fc800078008ff */
[----:B------:R-:W-:-:S05]  /*1e10*/  LEA.HI.X R15, R6, R103, R5, 0x1, P0 ;  /* 0x00000067060f7211 */ /* 0x000fca00000f0c05 */
[----:B------:R0:W2:Y:S01]  /*1e20*/  @P1 LDG.E.LTC128B.U16 R5, desc[UR36][R14.64] ;  /* 0x000000240e051981 */ /* 0x0000a2000c1e1520 */
[----:B------:R-:W-:Y:S01]  /*1e30*/  LEA R10, P0, R92, UR4, 0x1 ;  /* 0x000000045c0a7c11 */ /* 0x000fe2000f8008ff */
[----:B------:R-:W-:Y:S01]  /*1e40*/  IMAD.WIDE.U32 R6, R105, R100, R8 ;  /* 0x0000006469067225 */ /* 0x000fe200078e0008 */
[----:B------:R-:W-:Y:S03]  /*1e50*/  BSSY B1, `(.L_x_31) ;  /* 0x0000012000017945 */ /* 0x000fe60003800000 */
[----:B------:R-:W-:Y:S02]  /*1e60*/  IMAD.IADD R7, R97, 0x1, R7 ;  /* 0x0000000161077824 */ /* 0x000fe400078e0207 */
[----:B------:R-:W-:Y:S01]  /*1e70*/  IMAD.WIDE.U32 R20, R89, R96, R6 ;  /* 0x0000006059147225 */ /* 0x000fe200078e0006 */
[----:B0-----:R-:W-:-:S03]  /*1e80*/  SHF.L.U64.HI R15, R100, 0x3, R101 ;  /* 0x00000003640f7819 */ /* 0x001fc60000010265 */
[----:B------:R-:W-:Y:S01]  /*1e90*/  IMAD.IADD R7, R93, 0x1, R21 ;  /* 0x000000015d077824 */ /* 0x000fe200078e0215 */
[----:B------:R-:W-:Y:S01]  /*1ea0*/  LEA R6, P4, R20, R102, 0x1 ;  /* 0x0000006614067211 */ /* 0x000fe200078808ff */
[----:B------:R-:W-:-:S03]  /*1eb0*/  IMAD.SHL.U32 R14, R100, 0x8, RZ ;  /* 0x00000008640e7824 */ /* 0x000fc600078e00ff */
[----:B------:R-:W-:Y:S01]  /*1ec0*/  LEA.HI.X R7, R20, R103, R7, 0x1, P4 ;  /* 0x0000006714077211 */ /* 0x000fe200020f0c07 */
[----:B--2---:R-:W-:-:S05]  /*1ed0*/  HADD2.F32 R11, -RZ, R5.H0_H0 ;  /* 0x20000005ff0b7230 */ /* 0x004fca0000004100 */
[----:B------:R-:W-:-:S04]  /*1ee0*/  FMUL R11, R11, R88 ;  /* 0x000000580b0b7220 */ /* 0x000fc80000400000 */
[----:B------:R-:W-:Y:S01]  /*1ef0*/  FFMA R24, R24, R23, R11 ;  /* 0x0000001718187223 */ /* 0x000fe2000000000b */
[----:B------:R-:W-:Y:S02]  /*1f00*/  LEA.HI.X R11, R92, UR5, R91, 0x1, P0 ;  /* 0x000000055c0b7c11 */ /* 0x000fe400080f0c5b */
[----:B------:R-:W-:Y:S02]  /*1f10*/  ISETP.GT.AND P0, PT, R4, 0x1, PT ;  /* 0x000000010400780c */ /* 0x000fe40003f04270 */
[----:B------:R-:W-:Y:S02]  /*1f20*/  F2FP.F16.F32.PACK_AB R24, RZ, R24 ;  /* 0x00000018ff18723e */ /* 0x000fe400000000ff */
[----:B------:R-:W-:-:S03]  /*1f30*/  ISETP.GT.AND P3, PT, R3, RZ, P0 ;  /* 0x000000ff0300720c */ /* 0x000fc60000764270 */
[----:B------:R0:W-:Y:S10]  /*1f40*/  @P1 STG.E.U16 desc[UR36][R10.64], R24 ;  /* 0x000000180a001986 */ /* 0x0001f4000c101524 */
[----:B------:R-:W-:Y:S05]  /*1f50*/  @!P3 BRA `(.L_x_32) ;  /* 0x000000000004b947 */ /* 0x000fea0003800000 */
[----:B------:R1:W5:Y:S02]  /*1f60*/  LDG.E.LTC128B.U16 R5, desc[UR36][R6.64+0x2] ;  /* 0x0000022406057981 */ /* 0x000364000c1e1520 */
.L_x_32:
[----:B------:R-:W-:Y:S05]  /*1f70*/  BSYNC B1 ;  /* 0x0000000000017941 */ /* 0x000fea0003800000 */
.L_x_31:
[----:B-----5:R-:W-:Y:S01]  /*1f80*/  HADD2.F32 R91, -RZ, R5.H0_H0 ;  /* 0x20000005ff5b7230 */ /* 0x020fe20000004100 */
[----:B------:R-:W-:Y:S01]  /*1f90*/  ISETP.GT.AND P2, PT, R3, 0x8, P2 ;  /* 0x000000080300780c */ /* 0x000fe20001744270 */
[----:B------:R-:W-:Y:S01]  /*1fa0*/  IMAD.WIDE.U32 R20, R105, R100, R14 ;  /* 0x0000006469147225 */ /* 0x000fe200078e000e */
[----:B0-----:R-:W-:-:S03]  /*1fb0*/  PRMT R24, R5, 0x7610, R24 ;  /* 0x0000761005187816 */ /* 0x001fc60000000018 */
[----:B------:R-:W-:Y:S01]  /*1fc0*/  FMUL R12, R91, R88 ;  /* 0x000000585b0c7220 */ /* 0x000fe20000400000 */
[----:B------:R-:W-:Y:S01]  /*1fd0*/  IMAD.IADD R97, R97, 0x1, R21 ;  /* 0x0000000161617824 */ /* 0x000fe200078e0215 */
[----:B------:R-:W-:Y:S02]  /*1fe0*/  IADD3 R94, P1, R94, R20, RZ ;  /* 0x000000145e5e7210 */ /* 0x000fe40007f3e0ff */
[----:B------:R-:W-:-:S03]  /*1ff0*/  FFMA R12, R25, R23, R12 ;  /* 0x00000017190c7223 */ /* 0x000fc6000000000c */
[----:B------:R-:W-:Y:S01]  /*2000*/  IMAD.X R13, R97, 0x1, R13, P1 ;  /* 0x00000001610d7824 */ /* 0x000fe200008e060d */
[C---:B------:R-:W-:Y:S02]  /*2010*/  LEA R14, P1, R94.reuse, R102, 0x1 ;  /* 0x000000665e0e7211 */ /* 0x040fe400078208ff */
[----:B------:R-:W-:Y:S02]  /*2020*/  F2FP.F16.F32.PACK_AB R12, RZ, R12 ;  /* 0x0000000cff0c723e */ /* 0x000fe400000000ff */
[----:B------:R-:W-:Y:S02]  /*2030*/  LEA.HI.X R15, R94, R103, R13, 0x1, P1 ;  /* 0x000000675e0f7211 */ /* 0x000fe400008f0c0d */
[----:B------:R-:W-:-:S05]  /*2040*/  PRMT R21, R12, 0x7610, R21 ;  /* 0x000076100c157816 */ /* 0x000fca0000000015 */
[----:B------:R0:W-:Y:S04]  /*2050*/  @P3 STG.E.U16 desc[UR36][R10.64+0x2], R21 ;  /* 0x000002150a003986 */ /* 0x0001e8000c101524 */
[----:B------:R-:W2:Y:S01]  /*2060*/  @P2 LDG.E.LTC128B.U16 R24, desc[UR36][R14.64] ;  /* 0x000000240e182981 */ /* 0x000ea2000c1e1520 */
[----:B------:R-:W-:Y:S01]  /*2070*/  IADD3 R20, P1, R8, R20, RZ ;  /* 0x0000001408147210 */ /* 0x000fe20007f3e0ff */
[----:B------:R-:W-:Y:S01]  /*2080*/  BSSY B1, `(.L_x_33) ;  /* 0x0000011000017945 */ /* 0x000fe20003800000 */
[C---:B------:R-:W-:Y:S02]  /*2090*/  SHF.L.U64.HI R13, R98.reuse, 0x4, R99 ;  /* 0x00000004620d7819 */ /* 0x040fe40000010263 */
[----:B------:R-:W-:Y:S01]  /*20a0*/  ISETP.GT.AND P0, PT, R3, 0x8, P0 ;  /* 0x000000080300780c */ /* 0x000fe20000704270 */
[----:B0-----:R-:W-:Y:S01]  /*20b0*/  IMAD.X R21, R9, 0x1, R97, P1 ;  /* 0x0000000109157824 */ /* 0x001fe200008e0661 */
[----:B------:R-:W-:Y:S01]  /*20c0*/  LEA R12, P1, R98, R10, 0x4 ;  /* 0x0000000a620c7211 */ /* 0x000fe200078220ff */
[----:B------:R-:W-:-:S04]  /*20d0*/  IMAD.WIDE.U32 R20, R89, R96, R20 ;  /* 0x0000006059147225 */ /* 0x000fc800078e0014 */
[----:B------:R-:W-:Y:S01]  /*20e0*/  IMAD.X R13, R13, 0x1, R11, P1 ;  /* 0x000000010d0d7824 */ /* 0x000fe200008e060b */
[----:B------:R-:W-:Y:S01]  /*20f0*/  LEA R8, P3, R20, R102, 0x1 ;  /* 0x0000006614087211 */ /* 0x000fe200078608ff */
[----:B------:R-:W-:-:S05]  /*2100*/  IMAD.IADD R9, R93, 0x1, R21 ;  /* 0x000000015d097824 */ /* 0x000fca00078e0215 */
[----:B------:R-:W-:Y:S01]  /*2110*/  LEA.HI.X R9, R20, R103, R9, 0x1, P3 ;  /* 0x0000006714097211 */ /* 0x000fe200018f0c09 */
[----:B--2---:R-:W-:-:S05]  /*2120*/  HADD2.F32 R5, -RZ, R24.H0_H0 ;  /* 0x20000018ff057230 */ /* 0x004fca0000004100 */
[----:B------:R-:W-:-:S04]  /*2130*/  FMUL R5, R5, R88 ;  /* 0x0000005805057220 */ /* 0x000fc80000400000 */
[----:B------:R-:W-:-:S05]  /*2140*/  FFMA R5, R26, R23, R5 ;  /* 0x000000171a057223 */ /* 0x000fca0000000005 */
[----:B------:R-:W-:-:S05]  /*2150*/  F2FP.F16.F32.PACK_AB R5, RZ, R5 ;  /* 0x00000005ff05723e */ /* 0x000fca00000000ff */
[----:B------:R0:W-:Y:S01]  /*2160*/  @P2 STG.E.U16 desc[UR36][R12.64], R5 ;  /* 0x000000050c002986 */ /* 0x0001e2000c101524 */
[----:B------:R-:W-:Y:S05]  /*2170*/  @!P0 BRA `(.L_x_34) ;  /* 0x0000000000048947 */ /* 0x000fea0003800000 */
[----:B------:R2:W5:Y:S02]  /*2180*/  LDG.E.LTC128B.U16 R24, desc[UR36][R8.64+0x2] ;  /* 0x0000022408187981 */ /* 0x000564000c1e1520 */
.L_x_34:
[----:B------:R-:W-:Y:S05]  /*2190*/  BSYNC B1 ;  /* 0x0000000000017941 */ /* 0x000fea0003800000 */
.L_x_33:
[----:B0----5:R-:W-:Y:S01]  /*21a0*/  HADD2.F32 R5, -RZ, R24.H0_H0 ;  /* 0x20000018ff057230 */ /* 0x021fe20000004100 */
[----:B------:R-:W-:Y:S01]  /*21b0*/  ISETP.GT.AND P1, PT, R4, 0x8, PT ;  /* 0x000000080400780c */ /* 0x000fe20003f24270 */
[----:B------:R-:W-:Y:S03]  /*21c0*/  BSSY B1, `(.L_x_35) ;  /* 0x0000008000017945 */ /* 0x000fe60003800000 */
[----:B------:R-:W-:Y:S01]  /*21d0*/  FMUL R14, R5, R88 ;  /* 0x00000058050e7220 */ /* 0x000fe20000400000 */
[----:B------:R-:W-:-:S03]  /*21e0*/  ISETP.GT.AND P2, PT, R3, RZ, P1 ;  /* 0x000000ff0300720c */ /* 0x000fc60000f44270 */
[----:B------:R-:W-:-:S05]  /*21f0*/  FFMA R14, R27, R23, R14 ;  /* 0x000000171b0e7223 */ /* 0x000fca000000000e */
[----:B------:R-:W-:-:S05]  /*2200*/  F2FP.F16.F32.PACK_AB R14, RZ, R14 ;  /* 0x0000000eff0e723e */ /* 0x000fca00000000ff */
[----:B------:R0:W-:Y:S01]  /*2210*/  @P0 STG.E.U16 desc[UR36][R12.64+0x2], R14 ;  /* 0x0000020e0c000986 */ /* 0x0001e2000c101524 */
[----:B------:R-:W-:Y:S05]  /*2220*/  @!P2 BRA `(.L_x_36) ;  /* 0x000000000004a947 */ /* 0x000fea0003800000 */
[----:B------:R3:W5:Y:S02]  /*2230*/  LDG.E.LTC128B.U16 R24, desc[UR36][R6.64+0x10] ;  /* 0x0000102406187981 */ /* 0x000764000c1e1520 */
.L_x_36:
[----:B------:R-:W-:Y:S05]  /*2240*/  BSYNC B1 ;  /* 0x0000000000017941 */ /* 0x000fea0003800000 */
.L_x_35:
[----:B-----5:R-:W-:Y:S01]  /*2250*/  HADD2.F32 R5, -RZ, R24.H0_H0 ;  /* 0x20000018ff057230 */ /* 0x020fe20000004100 */
        /* <DEDUP_REMOVED lines=9> */
.L_x_38:
[----:B------:R-:W-:Y:S05]  /*22f0*/  BSYNC B1 ;  /* 0x0000000000017941 */ /* 0x000fea0003800000 */
.L_x_37:
[----:B----45:R-:W-:Y:S01]  /*2300*/  HADD2.F32 R5, -RZ, R24.H0_H0 ;  /* 0x20000018ff057230 */ /* 0x030fe20000004100 */
[----:B------:R-:W-:Y:S01]  /*2310*/  ISETP.GT.AND P1, PT, R3, 0x8, P1 ;  /* 0x000000080300780c */ /* 0x000fe20000f24270 */
[----:B------:R-:W-:Y:S03]  /*2320*/  BSSY B1, `(.L_x_39) ;  /* 0x0000007000017945 */ /* 0x000fe60003800000 */
[----:B0-----:R-:W-:-:S04]  /*2330*/  FMUL R14, R5, R88 ;  /* 0x00000058050e7220 */ /* 0x001fc80000400000 */
[----:B------:R-:W-:-:S05]  /*2340*/  FFMA R14, R29, R23, R14 ;  /* 0x000000171d0e7223 */ /* 0x000fca000000000e */
[----:B------:R-:W-:-:S05]  /*2350*/  F2FP.F16.F32.PACK_AB R14, RZ, R14 ;  /* 0x0000000eff0e723e */ /* 0x000fca00000000ff */
[----:B------:R0:W-:Y:S01]  /*2360*/  @P3 STG.E.U16 desc[UR36][R10.64+0x12], R14 ;  /* 0x0000120e0a003986 */ /* 0x0001e2000c101524 */
[----:B------:R-:W-:Y:S05]  /*2370*/  @!P1 BRA `(.L_x_40) ;  /* 0x0000000000049947 */ /* 0x000fea0003800000 */
[----:B------:R4:W5:Y:S02]  /*2380*/  LDG.E.LTC128B.U16 R24, desc[UR36][R8.64+0x10] ;  /* 0x0000102408187981 */ /* 0x000964000c1e1520 */
.L_x_40:
[----:B------:R-:W-:Y:S05]  /*2390*/  BSYNC B1 ;  /* 0x0000000000017941 */ /* 0x000fea0003800000 */
.L_x_39:
[----:B-----5:R-:W-:Y:S01]  /*23a0*/  HADD2.F32 R5, -RZ, R24.H0_H0 ;  /* 0x20000018ff057230 */ /* 0x020fe20000004100 */
[----:B------:R-:W-:Y:S01]  /*23b0*/  ISETP.GT.AND P0, PT, R3, 0x8, P0 ;  /* 0x000000080300780c */ /* 0x000fe20000704270 */
[----:B------:R-:W-:Y:S03]  /*23c0*/  BSSY B1, `(.L_x_41) ;  /* 0x0000007000017945 */ /* 0x000fe60003800000 */
[----:B------:R-:W-:-:S04]  /*23d0*/  FMUL R5, R5, R88 ;  /* 0x0000005805057220 */ /* 0x000fc80000400000 */
[----:B------:R-:W-:-:S05]  /*23e0*/  FFMA R5, R30, R23, R5 ;  /* 0x000000171e057223 */ /* 0x000fca0000000005 */
[----:B------:R-:W-:-:S05]  /*23f0*/  F2FP.F16.F32.PACK_AB R5, RZ, R5 ;  /* 0x00000005ff05723e */ /* 0x000fca00000000ff */
[----:B------:R0:W-:Y:S01]  /*2400*/  @P1 STG.E.U16 desc[UR36][R12.64+0x10], R5 ;  /* 0x000010050c001986 */ /* 0x0001e2000c101524 */
[----:B------:R-:W-:Y:S05]  /*2410*/  @!P0 BRA `(.L_x_42) ;  /* 0x0000000000048947 */ /* 0x000fea0003800000 */
[----:B------:R0:W5:Y:S02]  /*2420*/  LDG.E.LTC128B.U16 R24, desc[UR36][R8.64+0x12] ;  /* 0x0000122408187981 */ /* 0x000164000c1e1520 */
.L_x_42:
[----:B------:R-:W-:Y:S05]  /*2430*/  BSYNC B1 ;  /* 0x0000000000017941 */ /* 0x000fea0003800000 */
.L_x_41:
        /* <DEDUP_REMOVED lines=10> */
.L_x_44:
[----:B------:R-:W-:Y:S05]  /*24e0*/  BSYNC B1 ;  /* 0x0000000000017941 */ /* 0x000fea0003800000 */
.L_x_43:
        /* <DEDUP_REMOVED lines=10> */
.L_x_46:
[----:B------:R-:W-:Y:S05]  /*2590*/  BSYNC B1 ;  /* 0x0000000000017941 */ /* 0x000fea0003800000 */
.L_x_45:
[----:B0----5:R-:W-:Y:S01]  /*25a0*/  HADD2.F32 R5, -RZ, R24.H0_H0 ;  /* 0x20000018ff057230 */ /* 0x021fe20000004100 */
        /* <DEDUP_REMOVED lines=8> */
.L_x_48:
[----:B------:R-:W-:Y:S05]  /*2630*/  BSYNC B1 ;  /* 0x0000000000017941 */ /* 0x000fea0003800000 */
.L_x_47:
        /* <DEDUP_REMOVED lines=9> */
.L_x_50:
[----:B------:R-:W-:Y:S05]  /*26d0*/  BSYNC B1 ;  /* 0x0000000000017941 */ /* 0x000fea0003800000 */
.L_x_49:
        /* <DEDUP_REMOVED lines=10> */
.L_x_52:
[----:B------:R-:W-:Y:S05]  /*2780*/  BSYNC B1 ;  /* 0x0000000000017941 */ /* 0x000fea0003800000 */
.L_x_51:
        /* <DEDUP_REMOVED lines=10> */
.L_x_54:
[----:B------:R-:W-:Y:S05]  /*2830*/  BSYNC B1 ;  /* 0x0000000000017941 */ /* 0x000fea0003800000 */
.L_x_53:
        /* <DEDUP_REMOVED lines=9> */
.L_x_56:
[----:B------:R-:W-:Y:S05]  /*28d0*/  BSYNC B1 ;  /* 0x0000000000017941 */ /* 0x000fea0003800000 */
.L_x_55:
        /* <DEDUP_REMOVED lines=9> */
.L_x_58:
[----:B------:R-:W-:Y:S05]  /*2970*/  BSYNC B1 ;  /* 0x0000000000017941 */ /* 0x000fea0003800000 */
.L_x_57:
        /* <DEDUP_REMOVED lines=10> */
.L_x_60:
[----:B------:R-:W-:Y:S05]  /*2a20*/  BSYNC B1 ;  /* 0x0000000000017941 */ /* 0x000fea0003800000 */
.L_x_59:
        /* <DEDUP_REMOVED lines=10> */
.L_x_62:
[----:B------:R-:W-:Y:S05]  /*2ad0*/  BSYNC B1 ;  /* 0x0000000000017941 */ /* 0x000fea0003800000 */
.L_x_61:
        /* <DEDUP_REMOVED lines=9> */
.L_x_64:
[----:B------:R-:W-:Y:S05]  /*2b70*/  BSYNC B1 ;  /* 0x0000000000017941 */ /* 0x000fea0003800000 */
.L_x_63:
        /* <DEDUP_REMOVED lines=9> */
.L_x_66:
[----:B------:R-:W-:Y:S05]  /*2c10*/  BSYNC B1 ;  /* 0x0000000000017941 */ /* 0x000fea0003800000 */
.L_x_65:
        /* <DEDUP_REMOVED lines=10> */
.L_x_68:
[----:B------:R-:W-:Y:S05]  /*2cc0*/  BSYNC B1 ;  /* 0x0000000000017941 */ /* 0x000fea0003800000 */
.L_x_67:
        /* <DEDUP_REMOVED lines=10> */
.L_x_70:
[----:B------:R-:W-:Y:S05]  /*2d70*/  BSYNC B1 ;  /* 0x0000000000017941 */ /* 0x000fea0003800000 */
.L_x_69:
        /* <DEDUP_REMOVED lines=9> */
.L_x_72:
[----:B------:R-:W-:Y:S05]  /*2e10*/  BSYNC B1 ;  /* 0x0000000000017941 */ /* 0x000fea0003800000 */
.L_x_71:
        /* <DEDUP_REMOVED lines=9> */
.L_x_74:
[----:B------:R-:W-:Y:S05]  /*2eb0*/  BSYNC B1 ;  /* 0x0000000000017941 */ /* 0x000fea0003800000 */
.L_x_73:
        /* <DEDUP_REMOVED lines=10> */
.L_x_76:
[----:B------:R-:W-:Y:S05]  /*2f60*/  BSYNC B1 ;  /* 0x0000000000017941 */ /* 0x000fea0003800000 */
.L_x_75:
        /* <DEDUP_REMOVED lines=10> */
.L_x_78:
[----:B------:R-:W-:Y:S05]  /*3010*/  BSYNC B1 ;  /* 0x0000000000017941 */ /* 0x000fea0003800000 */
.L_x_77:
        /* <DEDUP_REMOVED lines=9> */
.L_x_80:
[----:B------:R-:W-:Y:S05]  /*30b0*/  BSYNC B1 ;  /* 0x0000000000017941 */ /* 0x000fea0003800000 */
.L_x_79:
        /* <DEDUP_REMOVED lines=9> */
.L_x_82:
[----:B------:R-:W-:Y:S05]  /*3150*/  BSYNC B1 ;  /* 0x0000000000017941 */ /* 0x000fea0003800000 */
.L_x_81:
        /* <DEDUP_REMOVED lines=10> */
.L_x_84:
[----:B------:R-:W-:Y:S05]  /*3200*/  BSYNC B1 ;  /* 0x0000000000017941 */ /* 0x000fea0003800000 */
.L_x_83:
        /* <DEDUP_REMOVED lines=10> */
.L_x_86:
[----:B------:R-:W-:Y:S05]  /*32b0*/  BSYNC B1 ;  /* 0x0000000000017941 */ /* 0x000fea0003800000 */
.L_x_85:
        /* <DEDUP_REMOVED lines=9> */
.L_x_88:
[----:B------:R-:W-:Y:S05]  /*3350*/  BSYNC B1 ;  /* 0x0000000000017941 */ /* 0x000fea0003800000 */
.L_x_87:
        /* <DEDUP_REMOVED lines=9> */
.L_x_90:
[----:B------:R-:W-:Y:S05]  /*33f0*/  BSYNC B1 ;  /* 0x0000000000017941 */ /* 0x000fea0003800000 */
.L_x_89:
        /* <DEDUP_REMOVED lines=10> */
.L_x_92:
[----:B------:R-:W-:Y:S05]  /*34a0*/  BSYNC B1 ;  /* 0x0000000000017941 */ /* 0x000fea0003800000 */
.L_x_91:
        /* <DEDUP_REMOVED lines=10> */
.L_x_94:
[----:B------:R-:W-:Y:S05]  /*3550*/  BSYNC B1 ;  /* 0x0000000000017941 */ /* 0x000fea0003800000 */
.L_x_93:
        /* <DEDUP_REMOVED lines=9> */
.L_x_96:
[----:B------:R-:W-:Y:S05]  /*35f0*/  BSYNC B1 ;  /* 0x0000000000017941 */ /* 0x000fea0003800000 */
.L_x_95:
        /* <DEDUP_REMOVED lines=9> */
.L_x_98:
[----:B------:R-:W-:Y:S05]  /*3690*/  BSYNC B1 ;  /* 0x0000000000017941 */ /* 0x000fea0003800000 */
.L_x_97:
        /* <DEDUP_REMOVED lines=10> */
.L_x_100:
[----:B------:R-:W-:Y:S05]  /*3740*/  BSYNC B1 ;  /* 0x0000000000017941 */ /* 0x000fea0003800000 */
.L_x_99:
        /* <DEDUP_REMOVED lines=10> */
.L_x_102:
[----:B------:R-:W-:Y:S05]  /*37f0*/  BSYNC B1 ;  /* 0x0000000000017941 */ /* 0x000fea0003800000 */
.L_x_101:
        /* <DEDUP_REMOVED lines=9> */
.L_x_104:
[----:B------:R-:W-:Y:S05]  /*3890*/  BSYNC B1 ;  /* 0x0000000000017941 */ /* 0x000fea0003800000 */
.L_x_103:
        /* <DEDUP_REMOVED lines=9> */
.L_x_106:
[----:B------:R-:W-:Y:S05]  /*3930*/  BSYNC B1 ;  /* 0x0000000000017941 */ /* 0x000fea0003800000 */
.L_x_105:
        /* <DEDUP_REMOVED lines=10> */
.L_x_108:
[----:B------:R-:W-:Y:S05]  /*39e0*/  BSYNC B1 ;  /* 0x0000000000017941 */ /* 0x000fea0003800000 */
.L_x_107:
        /* <DEDUP_REMOVED lines=10> */
.L_x_110:
[----:B------:R-:W-:Y:S05]  /*3a90*/  BSYNC B1 ;  /* 0x0000000000017941 */ /* 0x000fea0003800000 */
.L_x_109:
        /* <DEDUP_REMOVED lines=9> */
.L_x_112:
[----:B------:R-:W-:Y:S05]  /*3b30*/  BSYNC B1 ;  /* 0x0000000000017941 */ /* 0x000fea0003800000 */
.L_x_111:
        /* <DEDUP_REMOVED lines=9> */
.L_x_114:
[----:B------:R-:W-:Y:S05]  /*3bd0*/  BSYNC B1 ;  /* 0x0000000000017941 */ /* 0x000fea0003800000 */
.L_x_113:
        /* <DEDUP_REMOVED lines=10> */
.L_x_116:
[----:B------:R-:W-:Y:S05]  /*3c80*/  BSYNC B1 ;  /* 0x0000000000017941 */ /* 0x000fea0003800000 */
.L_x_115:
        /* <DEDUP_REMOVED lines=10> */
.L_x_118:
[----:B------:R-:W-:Y:S05]  /*3d30*/  BSYNC B1 ;  /* 0x0000000000017941 */ /* 0x000fea0003800000 */
.L_x_117:
        /* <DEDUP_REMOVED lines=9> */
.L_x_120:
[----:B------:R-:W-:Y:S05]  /*3dd0*/  BSYNC B1 ;  /* 0x0000000000017941 */ /* 0x000fea0003800000 */
.L_x_119:
        /* <DEDUP_REMOVED lines=9> */
.L_x_122:
[----:B------:R-:W-:Y:S05]  /*3e70*/  BSYNC B1 ;  /* 0x0000000000017941 */ /* 0x000fea0003800000 */
.L_x_121:
        /* <DEDUP_REMOVED lines=10> */
.L_x_124:
[----:B------:R-:W-:Y:S05]  /*3f20*/  BSYNC B1 ;  /* 0x0000000000017941 */ /* 0x000fea0003800000 */
.L_x_123:
        /* <DEDUP_REMOVED lines=10> */
.L_x_126:
[----:B------:R-:W-:Y:S05]  /*3fd0*/  BSYNC B1 ;  /* 0x0000000000017941 */ /* 0x000fea0003800000 */
.L_x_125:
        /* <DEDUP_REMOVED lines=9> */
.L_x_128:
[----:B------:R-:W-:Y:S05]  /*4070*/  BSYNC B1 ;  /* 0x0000000000017941 */ /* 0x000fea0003800000 */
.L_x_127:
        /* <DEDUP_REMOVED lines=9> */
.L_x_130:
[----:B------:R-:W-:Y:S05]  /*4110*/  BSYNC B1 ;  /* 0x0000000000017941 */ /* 0x000fea0003800000 */
.L_x_129:
        /* <DEDUP_REMOVED lines=10> */
.L_x_132:
[----:B------:R-:W-:Y:S05]  /*41c0*/  BSYNC B1 ;  /* 0x0000000000017941 */ /* 0x000fea0003800000 */
.L_x_131:
        /* <DEDUP_REMOVED lines=10> */
.L_x_134:
[----:B------:R-:W-:Y:S05]  /*4270*/  BSYNC B1 ;  /* 0x0000000000017941 */ /* 0x000fea0003800000 */
.L_x_133:
        /* <DEDUP_REMOVED lines=9> */
.L_x_136:
[----:B------:R-:W-:Y:S05]  /*4310*/  BSYNC B1 ;  /* 0x0000000000017941 */ /* 0x000fea0003800000 */
.L_x_135:
        /* <DEDUP_REMOVED lines=9> */
.L_x_138:
[----:B------:R-:W-:Y:S05]  /*43b0*/  BSYNC B1 ;  /* 0x0000000000017941 */ /* 0x000fea0003800000 */
.L_x_137:
        /* <DEDUP_REMOVED lines=10> */
.L_x_140:
[----:B------:R-:W-:Y:S05]  /*4460*/  BSYNC B1 ;  /* 0x0000000000017941 */ /* 0x000fea0003800000 */
.L_x_139:
        /* <DEDUP_REMOVED lines=10> */
.L_x_142:
[----:B------:R-:W-:Y:S05]  /*4510*/  BSYNC B1 ;  /* 0x0000000000017941 */ /* 0x000fea0003800000 */
.L_x_141:
        /* <DEDUP_REMOVED lines=9> */
.L_x_144:
[----:B------:R-:W-:Y:S05]  /*45b0*/  BSYNC B1 ;  /* 0x0000000000017941 */ /* 0x000fea0003800000 */
.L_x_143:
        /* <DEDUP_REMOVED lines=9> */
.L_x_146:
[----:B------:R-:W-:Y:S05]  /*4650*/  BSYNC B1 ;  /* 0x0000000000017941 */ /* 0x000fea0003800000 */
.L_x_145:
        /* <DEDUP_REMOVED lines=10> */
.L_x_148:
[----:B------:R-:W-:Y:S05]  /*4700*/  BSYNC B1 ;  /* 0x0000000000017941 */ /* 0x000fea0003800000 */
.L_x_147:
[----:B-----5:R-:W-:Y:S01]  /*4710*/  HADD2.F32 R5, -RZ, R24.H0_H0 ;  /* 0x20000018ff057230 */ /* 0x020fe20000004100 */
[----:B------:R-:W-:Y:S01]  /*4720*/  ISETP.GT.AND P0, PT, R4, 0x79, PT ;  /* 0x000000790400780c */ /* 0x000fe20003f04270 */
[----:B------:R-:W-:Y:S01]  /*4730*/  @P2 IMAD.MOV.U32 R4, RZ, RZ, R10 ;  /* 0x000000ffff042224 */ /* 0x000fe200078e000a */
[----:B------:R-:W-:Y:S02]  /*4740*/  BSSY B1, `(.L_x_149) ;  /* 0x000000a000017945 */ /* 0x000fe40003800000 */
[----:B------:R-:W-:Y:S01]  /*4750*/  FMUL R5, R5, R88 ;  /* 0x0000005805057220 */ /* 0x000fe20000400000 */
[----:B------:R-:W-:-:S03]  /*4760*/  ISETP.GT.AND P3, PT, R3, RZ, P0 ;  /* 0x000000ff0300720c */ /* 0x000fc60000764270 */
[----:B------:R-:W-:-:S05]  /*4770*/  FFMA R5, R84, R23, R5 ;  /* 0x0000001754057223 */ /* 0x000fca0000000005 */
[----:B------:R-:W-:-:S04]  /*4780*/  F2FP.F16.F32.PACK_AB R5, RZ, R5 ;  /* 0x00000005ff05723e */ /* 0x000fc800000000ff */
[----:B0-----:R-:W-:Y:S01]  /*4790*/  PRMT R14, R5, 0x7610, R14 ;  /* 0x00007610050e7816 */ /* 0x001fe2000000000e */
[----:B------:R-:W-:-:S05]  /*47a0*/  @P2 IMAD.MOV.U32 R5, RZ, RZ, R11 ;  /* 0x000000ffff052224 */ /* 0x000fca00078e000b */
[----:B------:R0:W-:Y:S01]  /*47b0*/  @P2 STG.E.U16 desc[UR36][R4.64+0xf0], R14 ;  /* 0x0000f00e04002986 */ /* 0x0001e2000c101524 */
[----:B------:R-:W-:Y:S05]  /*47c0*/  @!P3 BRA `(.L_x_150) ;  /* 0x000000000004b947 */ /* 0x000fea0003800000 */
[----:B------:R0:W5:Y:S02]  /*47d0*/  LDG.E.LTC128B.U16 R24, desc[UR36][R6.64+0xf2] ;  /* 0x0000f22406187981 */ /* 0x000164000c1e1520 */
.L_x_150:
[----:B------:R-:W-:Y:S05]  /*47e0*/  BSYNC B1 ;  /* 0x0000000000017941 */ /* 0x000fea0003800000 */
.L_x_149:
        /* <DEDUP_REMOVED lines=9> */
.L_x_152:
[----:B------:R-:W-:Y:S05]  /*4880*/  BSYNC B1 ;  /* 0x0000000000017941 */ /* 0x000fea0003800000 */
.L_x_151:
[----:B-----5:R-:W-:Y:S01]  /*4890*/  HADD2.F32 R5, -RZ, R24.H0_H0 ;  /* 0x20000018ff057230 */ /* 0x020fe20000004100 */
[----:B------:R-:W-:Y:S01]  /*48a0*/  ISETP.GT.AND P0, PT, R3, 0x8, P0 ;  /* 0x000000080300780c */ /* 0x000fe20000704270 */
[----:B0-----:R-:W-:Y:S01]  /*48b0*/  @P1 IMAD.MOV.U32 R4, RZ, RZ, R12 ;  /* 0x000000ffff041224 */ /* 0x001fe200078e000c */
[----:B------:R-:W-:Y:S02]  /*48c0*/  BSSY B1, `(.L_x_153) ;  /* 0x0000009000017945 */ /* 0x000fe40003800000 */
[----:B------:R-:W-:-:S04]  /*48d0*/  FMUL R5, R5, R88 ;  /* 0x0000005805057220 */ /* 0x000fc80000400000 */
[----:B------:R-:W-:-:S05]  /*48e0*/  FFMA R5, R86, R23, R5 ;  /* 0x0000001756057223 */ /* 0x000fca0000000005 */
[----:B------:R-:W-:-:S04]  /*48f0*/  F2FP.F16.F32.PACK_AB R5, RZ, R5 ;  /* 0x00000005ff05723e */ /* 0x000fc800000000ff */
[----:B-1-3--:R-:W-:Y:S01]  /*4900*/  PRMT R6, R5, 0x7610, R6 ;  /* 0x0000761005067816 */ /* 0x00afe20000000006 */
[----:B------:R-:W-:-:S05]  /*4910*/  @P1 IMAD.MOV.U32 R5, RZ, RZ, R13 ;  /* 0x000000ffff051224 */ /* 0x000fca00078e000d */
[----:B------:R0:W-:Y:S01]  /*4920*/  @P1 STG.E.U16 desc[UR36][R4.64+0xf0], R6 ;  /* 0x0000f00604001986 */ /* 0x0001e2000c101524 */
[----:B------:R-:W-:Y:S05]  /*4930*/  @!P0 BRA `(.L_x_154) ;  /* 0x0000000000048947 */ /* 0x000fea0003800000 */
[----:B------:R1:W5:Y:S02]  /*4940*/  LDG.E.LTC128B.U16 R24, desc[UR36][R8.64+0xf2] ;  /* 0x0000f22408187981 */ /* 0x000364000c1e1520 */
.L_x_154:
[----:B------:R-:W-:Y:S05]  /*4950*/  BSYNC B1 ;  /* 0x0000000000017941 */ /* 0x000fea0003800000 */
.L_x_153:
[----:B------:R-:W-:Y:S05]  /*4960*/  @!P0 BRA `(.L_x_155) ;  /* 0x0000001000e88947 */ /* 0x000fea0003800000 */
[----:B-----5:R-:W-:-:S05]  /*4970*/  HADD2.F32 R3, -RZ, R24.H0_H0 ;  /* 0x20000018ff037230 */ /* 0x020fca0000004100 */
[----:B0-----:R-:W-:-:S04]  /*4980*/  FMUL R4, R3, R88 ;  /* 0x0000005803047220 */ /* 0x001fc80000400000 */
[----:B------:R-:W-:-:S05]  /*4990*/  FFMA R4, R87, R23, R4 ;  /* 0x0000001757047223 */ /* 0x000fca0000000004 */
[----:B------:R-:W-:-:S05]  /*49a0*/  F2FP.F16.F32.PACK_AB R4, RZ, R4 ;  /* 0x00000004ff04723e */ /* 0x000fca00000000ff */
[----:B------:R3:W-:Y:S01]  /*49b0*/  STG.E.U16 desc[UR36][R12.64+0xf2], R4 ;  /* 0x0000f2040c007986 */ /* 0x0007e2000c101524 */
[----:B------:R-:W-:Y:S05]  /*49c0*/  BRA `(.L_x_155) ;  /* 0x0000001000d07947 */ /* 0x000fea0003800000 */
.L_x_30:
[----:B------:R-:W-:Y:S01]  /*49d0*/  ISETP.GT.AND P0, PT, R4, 0x1, PT ;  /* 0x000000010400780c */ /* 0x000fe20003f04270 */
[----:B------:R-:W-:Y:S01]  /*49e0*/  ULDC.64 UR4, c[0x0][0x5c0] ;  /* 0x0001700000047ab9 */ /* 0x000fe20000000a00 */
[-C--:B------:R-:W-:Y:S01]  /*49f0*/  FMUL R24, R24, R23.reuse ;  /* 0x0000001718187220 */ /* 0x080fe20000400000 */
[-C--:B------:R-:W-:Y:S01]  /*4a00*/  FMUL R25, R25, R23.reuse ;  /* 0x0000001719197220 */ /* 0x080fe20000400000 */
[----:B------:R-:W-:Y:S01]  /*4a10*/  ISETP.GT.AND P3, PT, R3, RZ, P0 ;  /* 0x000000ff0300720c */ /* 0x000fe20000764270 */
[-C--:B------:R-:W-:Y:S01]  /*4a20*/  FMUL R26, R26, R23.reuse ;  /* 0x000000171a1a7220 */ /* 0x080fe20000400000 */
[----:B------:R-:W-:Y:S01]  /*4a30*/  LEA R6, P4, R92, UR4, 0x1 ;  /* 0x000000045c067c11 */ /* 0x000fe2000f8808ff */
[-C--:B------:R-:W-:Y:S01]  /*4a40*/  FMUL R27, R27, R23.reuse ;  /* 0x000000171b1b7220 */ /* 0x080fe20000400000 */
[----:B------:R-:W-:Y:S01]  /*4a50*/  F2FP.F16.F32.PACK_AB R24, RZ, R24 ;  /* 0x00000018ff18723e */ /* 0x000fe200000000ff */
[-C--:B------:R-:W-:Y:S01]  /*4a60*/  FMUL R28, R28, R23.reuse ;  /* 0x000000171c1c7220 */ /* 0x080fe20000400000 */
[----:B------:R-:W-:Y:S01]  /*4a70*/  LEA.HI.X R7, R92, UR5, R91, 0x1, P4 ;  /* 0x000000055c077c11 */ /* 0x000fe2000a0f0c5b */
[----:B------:R-:W-:Y:S01]  /*4a80*/  FMUL R29, R29, R23 ;  /* 0x000000171d1d7220 */ /* 0x000fe20000400000 */
[----:B------:R-:W-:Y:S01]  /*4a90*/  F2FP.F16.F32.PACK_AB R25, RZ, R25 ;  /* 0x00000019ff19723e */ /* 0x000fe200000000ff */
[-C--:B------:R-:W-:Y:S01]  /*4aa0*/  FMUL R30, R30, R23.reuse ;  /* 0x000000171e1e7220 */ /* 0x080fe20000400000 */
[----:B------:R-:W-:Y:S01]  /*4ab0*/  SHF.L.U64.HI R99, R98, 0x4, R99 ;  /* 0x0000000462637819 */ /* 0x000fe20000010263 */
[----:B------:R-:W-:Y:S01]  /*4ac0*/  @P1 STG.E.U16 desc[UR36][R6.64], R24 ;  /* 0x0000001806001986 */ /* 0x000fe2000c101524 */
[----:B------:R-:W-:Y:S01]  /*4ad0*/  ISETP.GT.AND P1, PT, R4, 0x8, PT ;  /* 0x000000080400780c */ /* 0x000fe20003f24270 */
[-C--:B------:R-:W-:Y:S01]  /*4ae0*/  FMUL R31, R31, R23.reuse ;  /* 0x000000171f1f7220 */ /* 0x080fe20000400000 */
[C---:B------:R-:W-:Y:S01]  /*4af0*/  ISETP.GT.AND P4, PT, R3.reuse, 0x8, P0 ;  /* 0x000000080300780c */ /* 0x040fe20000784270 */
[----:B------:R-:W-:Y:S01]  /*4b00*/  @P3 STG.E.U16 desc[UR36][R6.64+0x2], R25 ;  /* 0x0000021906003986 */ /* 0x000fe2000c101524 */
[----:B------:R-:W-:Y:S01]  /*4b10*/  LEA R8, P3, R98, R6, 0x4 ;  /* 0x0000000662087211 */ /* 0x000fe200078620ff */
[-C--:B------:R-:W-:Y:S01]  /*4b20*/  FMUL R32, R32, R23.reuse ;  /* 0x0000001720207220 */ /* 0x080fe20000400000 */
[----:B------:R-:W-:Y:S01]  /*4b30*/  ISETP.GT.AND P2, PT, R3, 0x8, P2 ;  /* 0x000000080300780c */ /* 0x000fe20001744270 */
[-C--:B------:R-:W-:Y:S01]  /*4b40*/  FMUL R33, R33, R23.reuse ;  /* 0x0000001721217220 */ /* 0x080fe20000400000 */
[----:B------:R-:W-:Y:S01]  /*4b50*/  ISETP.GT.AND P0, PT, R4, 0x9, PT ;  /* 0x000000090400780c */ /* 0x000fe20003f04270 */
[----:B------:R-:W-:Y:S01]  /*4b60*/  IMAD.X R9, R99, 0x1, R7, P3 ;  /* 0x0000000163097824 */ /* 0x000fe200018e0607 */
[C---:B------:R-:W-:Y:S01]  /*4b70*/  ISETP.GT.AND P5, PT, R3.reuse, RZ, P1 ;  /* 0x000000ff0300720c */ /* 0x040fe20000fa4270 */
[-C--:B------:R-:W-:Y:S01]  /*4b80*/  FMUL R34, R34, R23.reuse ;  /* 0x0000001722227220 */ /* 0x080fe20000400000 */
[----:B------:R-:W-:Y:S01]  /*4b90*/  ISETP.GT.AND P3, PT, R3, RZ, P0 ;  /* 0x000000ff0300720c */ /* 0x000fe20000764270 */
[-C--:B------:R-:W-:Y:S01]  /*4ba0*/  FMUL R35, R35, R23.reuse ;  /* 0x0000001723237220 */ /* 0x080fe20000400000 */
[----:B------:R-:W-:Y:S01]  /*4bb0*/  F2FP.F16.F32.PACK_AB R26, RZ, R26 ;  /* 0x0000001aff1a723e */ /* 0x000fe200000000ff */
[----:B------:R-:W-:Y:S01]  /*4bc0*/  FMUL R36, R36, R23 ;  /* 0x0000001724247220 */ /* 0x000fe20000400000 */
[----:B------:R-:W-:Y:S01]  /*4bd0*/  F2FP.F16.F32.PACK_AB R27, RZ, R27 ;  /* 0x0000001bff1b723e */ /* 0x000fe200000000ff */
[----:B------:R-:W-:Y:S01]  /*4be0*/  FMUL R37, R37, R23 ;  /* 0x0000001725257220 */ /* 0x000fe20000400000 */
[----:B------:R-:W-:Y:S01]  /*4bf0*/  F2FP.F16.F32.PACK_AB R28, RZ, R28 ;  /* 0x0000001cff1c723e */ /* 0x000fe200000000ff */
[----:B------:R-:W-:Y:S01]  /*4c00*/  @P2 STG.E.U16 desc[UR36][R8.64], R26 ;  /* 0x0000001a08002986 */ /* 0x000fe2000c101524 */
[----:B------:R-:W-:Y:S01]  /*4c10*/  F2FP.F16.F32.PACK_AB R29, RZ, R29 ;  /* 0x0000001dff1d723e */ /* 0x000fe200000000ff */
[-C--:B------:R-:W-:Y:S01]  /*4c20*/  FMUL R38, R38, R23.reuse ;  /* 0x0000001726267220 */ /* 0x080fe20000400000 */
[----:B------:R-:W-:Y:S01]  /*4c30*/  ISETP.GT.AND P2, PT, R3, 0x8, P1 ;  /* 0x000000080300780c */ /* 0x000fe20000f44270 */
[----:B------:R-:W-:Y:S01]  /*4c40*/  @P4 STG.E.U16 desc[UR36][R8.64+0x2], R27 ;  /* 0x0000021b08004986 */ /* 0x000fe2000c101524 */
[----:B------:R-:W-:Y:S01]  /*4c50*/  ISETP.GT.AND P1, PT, R4, 0x10, PT ;  /* 0x000000100400780c */ /* 0x000fe20003f24270 */
[-C--:B------:R-:W-:Y:S01]  /*4c60*/  FMUL R39, R39, R23.reuse ;  /* 0x0000001727277220 */ /* 0x080fe20000400000 */
[----:B------:R-:W-:Y:S01]  /*4c70*/  F2FP.F16.F32.PACK_AB R30, RZ, R30 ;  /* 0x0000001eff1e723e */ /* 0x000fe200000000ff */
[----:B------:R-:W-:Y:S01]  /*4c80*/  @P5 STG.E.U16 desc[UR36][R6.64+0x10], R28 ;  /* 0x0000101c06005986 */ /* 0x000fe2000c101524 */
[C---:B------:R-:W-:Y:S01]  /*4c90*/  ISETP.GT.AND P4, PT, R3.reuse, RZ, P1 ;  /* 0x000000ff0300720c */ /* 0x040fe20000f84270 */
[----:B------:R-:W-:Y:S01]  /*4ca0*/  FMUL R40, R40, R23 ;  /* 0x0000001728287220 */ /* 0x000fe20000400000 */
[----:B------:R-:W-:Y:S01]  /*4cb0*/  F2FP.F16.F32.PACK_AB R31, RZ, R31 ;  /* 0x0000001fff1f723e */ /* 0x000fe200000000ff */
[----:B------:R-:W-:Y:S01]  /*4cc0*/  @P3 STG.E.U16 desc[UR36][R6.64+0x12], R29 ;  /* 0x0000121d06003986 */ /* 0x000fe2000c101524 */
[----:B------:R-:W-:Y:S01]  /*4cd0*/  ISETP.GT.AND P3, PT, R3, 0x8, P0 ;  /* 0x000000080300780c */ /* 0x000fe20000764270 */
[-C--:B------:R-:W-:Y:S01]  /*4ce0*/  FMUL R41, R41, R23.reuse ;  /* 0x0000001729297220 */ /* 0x080fe20000400000 */
[----:B------:R-:W-:Y:S01]  /*4cf0*/  ISETP.GT.AND P0, PT, R4, 0x11, PT ;  /* 0x000000110400780c */ /* 0x000fe20003f04270 */
[----:B------:R-:W-:Y:S01]  /*4d00*/  @P2 STG.E.U16 desc[UR36][R8.64+0x10], R30 ;  /* 0x0000101e08002986 */ /* 0x000fe2000c101524 */
[----:B------:R-:W-:Y:S01]  /*4d10*/  F2FP.F16.F32.PACK_AB R32, RZ, R32 ;  /* 0x00000020ff20723e */ /* 0x000fe200000000ff */
[-C--:B------:R-:W-:Y:S01]  /*4d20*/  FMUL R42, R42, R23.reuse ;  /* 0x000000172a2a7220 */ /* 0x080fe20000400000 */
[----:B------:R-:W-:Y:S01]  /*4d30*/  ISETP.GT.AND P5, PT, R3, RZ, P0 ;  /* 0x000000ff0300720c */ /* 0x000fe200007a4270 */
[-C--:B------:R-:W-:Y:S01]  /*4d40*/  FMUL R43, R43, R23.reuse ;  /* 0x000000172b2b7220 */ /* 0x080fe20000400000 */
[----:B------:R-:W-:Y:S01]  /*4d50*/  ISETP.GT.AND P2, PT, R3, 0x8, P1 ;  /* 0x000000080300780c */ /* 0x000fe20000f44270 */
[-C--:B------:R-:W-:Y:S01]  /*4d60*/  FMUL R44, R44, R23.reuse ;  /* 0x000000172c2c7220 */ /* 0x080fe20000400000 */
[----:B------:R-:W-:Y:S01]  /*4d70*/  ISETP.GT.AND P1, PT, R4, 0x18, PT ;  /* 0x000000180400780c */ /* 0x000fe20003f24270 */
[----:B------:R-:W-:Y:S01]  /*4d80*/  FMUL R45, R45, R23 ;  /* 0x000000172d2d7220 */ /* 0x000fe20000400000 */
[----:B------:R-:W-:Y:S01]  /*4d90*/  F2FP.F16.F32.PACK_AB R33, RZ, R33 ;  /* 0x00000021ff21723e */ /* 0x000fe200000000ff */
[----:B------:R-:W-:Y:S01]  /*4da0*/  @P3 STG.E.U16 desc[UR36][R8.64+0x12], R31 ;  /* 0x0000121f08003986 */ /* 0x000fe2000c101524 */
[C---:B------:R-:W-:Y:S01]  /*4db0*/  ISETP.GT.AND P3, PT, R3.reuse, 0x8, P0 ;  /* 0x000000080300780c */ /* 0x040fe20000764270 */
[-C--:B------:R-:W-:Y:S01]  /*4dc0*/  FMUL R46, R46, R23.reuse ;  /* 0x000000172e2e7220 */ /* 0x080fe20000400000 */
[----:B------:R-:W-:Y:S01]  /*4dd0*/  ISETP.GT.AND P0, PT, R4, 0x19, PT ;  /* 0x000000190400780c */ /* 0x000fe20003f04270 */
[----:B------:R-:W-:Y:S01]  /*4de0*/  @P4 STG.E.U16 desc[UR36][R6.64+0x20], R32 ;  /* 0x0000202006004986 */ /* 0x000fe2000c101524 */
[----:B------:R-:W-:Y:S01]  /*4df0*/  ISETP.GT.AND P4, PT, R3, RZ, P1 ;  /* 0x000000ff0300720c */ /* 0x000fe20000f84270 */
[-C--:B------:R-:W-:Y:S01]  /*4e00*/  FMUL R47, R47, R23.reuse ;  /* 0x000000172f2f7220 */ /* 0x080fe20000400000 */
[----:B------:R-:W-:Y:S01]  /*4e10*/  F2FP.F16.F32.PACK_AB R34, RZ, R34 ;  /* 0x00000022ff22723e */ /* 0x000fe200000000ff */
[----:B------:R-:W-:Y:S01]  /*4e20*/  @P5 STG.E.U16 desc[UR36][R6.64+0x22], R33 ;  /* 0x0000222106005986 */ /* 0x000fe2000c101524 */
[----:B------:R-:W-:Y:S01]  /*4e30*/  ISETP.GT.AND P5, PT, R3, RZ, P0 ;  /* 0x000000ff0300720c */ /* 0x000fe200007a4270 */
[----:B------:R-:W-:Y:S01]  /*4e40*/  FMUL R48, R48, R23 ;  /* 0x0000001730307220 */ /* 0x000fe20000400000 */
[----:B------:R-:W-:Y:S01]  /*4e50*/  F2FP.F16.F32.PACK_AB R35, RZ, R35 ;  /* 0x00000023ff23723e */ /* 0x000fe200000000ff */
[----:B------:R-:W-:Y:S01]  /*4e60*/  @P2 STG.E.U16 desc[UR36][R8.64+0x20], R34 ;  /* 0x0000202208002986 */ /* 0x000fe2000c101524 */
[----:B------:R-:W-:Y:S01]  /*4e70*/  F2FP.F16.F32.PACK_AB R36, RZ, R36 ;  /* 0x00000024ff24723e */ /* 0x000fe200000000ff */
[-C--:B------:R-:W-:Y:S01]  /*4e80*/  FMUL R49, R49, R23.reuse ;  /* 0x0000001731317220 */ /* 0x080fe20000400000 */
[C---:B------:R-:W-:Y:S01]  /*4e90*/  ISETP.GT.AND P2, PT, R3.reuse, 0x8, P1 ;  /* 0x000000080300780c */ /* 0x040fe20000f44270 */
[----:B------:R-:W-:Y:S01]  /*4ea0*/  @P3 STG.E.U16 desc[UR36][R8.64+0x22], R35 ;  /* 0x0000222308003986 */ /* 0x000fe2000c101524 */
[----:B------:R-:W-:Y:S01]  /*4eb0*/  ISETP.GT.AND P1, PT, R4, 0x20, PT ;  /* 0x000000200400780c */ /* 0x000fe20003f24270 */
[----:B------:R-:W-:Y:S01]  /*4ec0*/  FMUL R50, R50, R23 ;  /* 0x0000001732327220 */ /* 0x000fe20000400000 */
[----:B------:R-:W-:Y:S01]  /*4ed0*/  F2FP.F16.F32.PACK_AB R37, RZ, R37 ;  /* 0x00000025ff25723e */ /* 0x000fe200000000ff */
[----:B------:R-:W-:Y:S01]  /*4ee0*/  @P4 STG.E.U16 desc[UR36][R6.64+0x30], R36 ;  /* 0x0000302406004986 */ /* 0x000fe2000c101524 */
[----:B------:R-:W-:Y:S01]  /*4ef0*/  ISETP.GT.AND P3, PT, R3, 0x8, P0 ;  /* 0x000000080300780c */ /* 0x000fe20000764270 */
[-C--:B------:R-:W-:Y:S01]  /*4f00*/  FMUL R51, R51, R23.reuse ;  /* 0x0000001733337220 */ /* 0x080fe20000400000 */
[----:B------:R-:W-:Y:S01]  /*4f10*/  ISETP.GT.AND P0, PT, R4, 0x21, PT ;  /* 0x000000210400780c */ /* 0x000fe20003f04270 */
[----:B------:R-:W-:Y:S01]  /*4f20*/  @P5 STG.E.U16 desc[UR36][R6.64+0x32], R37 ;  /* 0x0000322506005986 */ /* 0x000fe2000c101524 */
[----:B------:R-:W-:Y:S01]  /*4f30*/  ISETP.GT.AND P4, PT, R3, RZ, P1 ;  /* 0x000000ff0300720c */ /* 0x000fe20000f84270 */
[-C--:B------:R-:W-:Y:S01]  /*4f40*/  FMUL R52, R52, R23.reuse ;  /* 0x0000001734347220 */ /* 0x080fe20000400000 */
[----:B------:R-:W-:Y:S01]  /*4f50*/  F2FP.F16.F32.PACK_AB R38, RZ, R38 ;  /* 0x00000026ff26723e */ /* 0x000fe200000000ff */
[-C--:B------:R-:W-:Y:S01]  /*4f60*/  FMUL R53, R53, R23.reuse ;  /* 0x0000001735357220 */ /* 0x080fe20000400000 */
        /* <DEDUP_REMOVED lines=113> */
[----:B------:R-:W-:Y:S01]  /*5680*/  FMUL R87, R87, R23 ;  /* 0x0000001757577220 */ /* 0x000fe20000400000 */
[----:B------:R-:W-:Y:S01]  /*5690*/  ISETP.GT.AND P0, PT, R4, 0x51, PT ;  /* 0x000000510400780c */ /* 0x000fe20003f04270 */
[----:B------:R-:W-:Y:S01]  /*56a0*/  @P5 STG.E.U16 desc[UR36][R6.64+0x92], R61 ;  /* 0x0000923d06005986 */ /* 0x000fe2000c101524 */
[----:B------:R-:W-:-:S02]  /*56b0*/  ISETP.GT.AND P4, PT, R3, RZ, P1 ;  /* 0x000000ff0300720c */ /* 0x000fc40000f84270 */
[----:B------:R-:W-:Y:S02]  /*56c0*/  F2FP.F16.F32.PACK_AB R62, RZ, R62 ;  /* 0x0000003eff3e723e */ /* 0x000fe400000000ff */
[C---:B------:R-:W-:Y:S02]  /*56d0*/  ISETP.GT.AND P5, PT, R3.reuse, RZ, P0 ;  /* 0x000000ff0300720c */ /* 0x040fe400007a4270 */
[----:B------:R-:W-:Y:S01]  /*56e0*/  F2FP.F16.F32.PACK_AB R63, RZ, R63 ;  /* 0x0000003fff3f723e */ /* 0x000fe200000000ff */
[----:B------:R-:W-:Y:S01]  /*56f0*/  @P2 STG.E.U16 desc[UR36][R8.64+0x90], R62 ;  /* 0x0000903e08002986 */ /* 0x000fe2000c101524 */
[----:B------:R-:W-:Y:S02]  /*5700*/  F2FP.F16.F32.PACK_AB R64, RZ, R64 ;  /* 0x00000040ff40723e */ /* 0x000fe400000000ff */
[----:B------:R-:W-:Y:S01]  /*5710*/  ISETP.GT.AND P2, PT, R3, 0x8, P1 ;  /* 0x000000080300780c */ /* 0x000fe20000f44270 */
[----:B------:R-:W-:Y:S01]  /*5720*/  @P3 STG.E.U16 desc[UR36][R8.64+0x92], R63 ;  /* 0x0000923f08003986 */ /* 0x000fe2000c101524 */
[----:B------:R-:W-:-:S02]  /*5730*/  ISETP.GT.AND P1, PT, R4, 0x58, PT ;  /* 0x000000580400780c */ /* 0x000fc40003f24270 */
[----:B------:R-:W-:Y:S01]  /*5740*/  F2FP.F16.F32.PACK_AB R65, RZ, R65 ;  /* 0x00000041ff41723e */ /* 0x000fe200000000ff */
[----:B------:R-:W-:Y:S01]  /*5750*/  @P4 STG.E.U16 desc[UR36][R6.64+0xa0], R64 ;  /* 0x0000a04006004986 */ /* 0x000fe2000c101524 */
[C---:B------:R-:W-:Y:S02]  /*5760*/  ISETP.GT.AND P3, PT, R3.reuse, 0x8, P0 ;  /* 0x000000080300780c */ /* 0x040fe40000764270 */
[----:B------:R-:W-:Y:S01]  /*5770*/  ISETP.GT.AND P0, PT, R4, 0x59, PT ;  /* 0x000000590400780c */ /* 0x000fe20003f04270 */
[----:B------:R-:W-:Y:S01]  /*5780*/  @P5 STG.E.U16 desc[UR36][R6.64+0xa2], R65 ;  /* 0x0000a24106005986 */ /* 0x000fe2000c101524 */
[C---:B------:R-:W-:Y:S02]  /*5790*/  ISETP.GT.AND P4, PT, R3.reuse, RZ, P1 ;  /* 0x000000ff0300720c */ /* 0x040fe40000f84270 */
[----:B------:R-:W-:Y:S02]  /*57a0*/  F2FP.F16.F32.PACK_AB R66, RZ, R66 ;  /* 0x00000042ff42723e */ /* 0x000fe400000000ff */
[----:B------:R-:W-:-:S02]  /*57b0*/  ISETP.GT.AND P5, PT, R3, RZ, P0 ;  /* 0x000000ff0300720c */ /* 0x000fc400007a4270 */
[----:B------:R-:W-:Y:S01]  /*57c0*/  F2FP.F16.F32.PACK_AB R67, RZ, R67 ;  /* 0x00000043ff43723e */ /* 0x000fe200000000ff */
[----:B------:R-:W-:Y:S01]  /*57d0*/  @P2 STG.E.U16 desc[UR36][R8.64+0xa0], R66 ;  /* 0x0000a04208002986 */ /* 0x000fe2000c101524 */
[----:B------:R-:W-:Y:S02]  /*57e0*/  F2FP.F16.F32.PACK_AB R68, RZ, R68 ;  /* 0x00000044ff44723e */ /* 0x000fe400000000ff */
[C---:B------:R-:W-:Y:S01]  /*57f0*/  ISETP.GT.AND P2, PT, R3.reuse, 0x8, P1 ;  /* 0x000000080300780c */ /* 0x040fe20000f44270 */
[----:B------:R-:W-:Y:S01]  /*5800*/  @P3 STG.E.U16 desc[UR36][R8.64+0xa2], R67 ;  /* 0x0000a24308003986 */ /* 0x000fe2000c101524 */
[----:B------:R-:W-:Y:S02]  /*5810*/  ISETP.GT.AND P1, PT, R4, 0x60, PT ;  /* 0x000000600400780c */ /* 0x000fe40003f24270 */
[----:B------:R-:W-:Y:S01]  /*5820*/  F2FP.F16.F32.PACK_AB R69, RZ, R69 ;  /* 0x00000045ff45723e */ /* 0x000fe200000000ff */
[----:B------:R-:W-:Y:S01]  /*5830*/  @P4 STG.E.U16 desc[UR36][R6.64+0xb0], R68 ;  /* 0x0000b04406004986 */ /* 0x000fe2000c101524 */
[----:B------:R-:W-:-:S02]  /*5840*/  ISETP.GT.AND P3, PT, R3, 0x8, P0 ;  /* 0x000000080300780c */ /* 0x000fc40000764270 */
[----:B------:R-:W-:Y:S01]  /*5850*/  ISETP.GT.AND P0, PT, R4, 0x61, PT ;  /* 0x000000610400780c */ /* 0x000fe20003f04270 */
[----:B------:R-:W-:Y:S01]  /*5860*/  @P5 STG.E.U16 desc[UR36][R6.64+0xb2], R69 ;  /* 0x0000b24506005986 */ /* 0x000fe2000c101524 */
[C---:B------:R-:W-:Y:S02]  /*5870*/  ISETP.GT.AND P4, PT, R3.reuse, RZ, P1 ;  /* 0x000000ff0300720c */ /* 0x040fe40000f84270 */
[----:B------:R-:W-:Y:S02]  /*5880*/  ISETP.GT.AND P5, PT, R3, RZ, P0 ;  /* 0x000000ff0300720c */ /* 0x000fe400007a4270 */
[----:B------:R-:W-:Y:S02]  /*5890*/  F2FP.F16.F32.PACK_AB R70, RZ, R70 ;  /* 0x00000046ff46723e */ /* 0x000fe400000000ff */
[----:B------:R-:W-:Y:S02]  /*58a0*/  F2FP.F16.F32.PACK_AB R71, RZ, R71 ;  /* 0x00000047ff47723e */ /* 0x000fe400000000ff */
[----:B------:R-:W-:Y:S01]  /*58b0*/  F2FP.F16.F32.PACK_AB R72, RZ, R72 ;  /* 0x00000048ff48723e */ /* 0x000fe200000000ff */
[----:B------:R-:W-:Y:S01]  /*58c0*/  @P2 STG.E.U16 desc[UR36][R8.64+0xb0], R70 ;  /* 0x0000b04608002986 */ /* 0x000fe2000c101524 */
[----:B------:R-:W-:-:S02]  /*58d0*/  F2FP.F16.F32.PACK_AB R73, RZ, R73 ;  /* 0x00000049ff49723e */ /* 0x000fc400000000ff */
[C---:B------:R-:W-:Y:S01]  /*58e0*/  ISETP.GT.AND P1, PT, R3.reuse, 0x8, P1 ;  /* 0x000000080300780c */ /* 0x040fe20000f24270 */
[----:B------:R-:W-:Y:S01]  /*58f0*/  @P3 STG.E.U16 desc[UR36][R8.64+0xb2], R71 ;  /* 0x0000b24708003986 */ /* 0x000fe2000c101524 */
[C---:B------:R-:W-:Y:S02]  /*5900*/  ISETP.GT.AND P2, PT, R3.reuse, 0x8, P0 ;  /* 0x000000080300780c */ /* 0x040fe40000744270 */
[C---:B------:R-:W-:Y:S01]  /*5910*/  ISETP.GT.AND P0, PT, R4.reuse, 0x69, PT ;  /* 0x000000690400780c */ /* 0x040fe20003f04270 */
[----:B------:R-:W-:Y:S01]  /*5920*/  @P4 STG.E.U16 desc[UR36][R6.64+0xc0], R72 ;  /* 0x0000c04806004986 */ /* 0x000fe2000c101524 */
[----:B------:R-:W-:Y:S02]  /*5930*/  ISETP.GT.AND P4, PT, R4, 0x68, PT ;  /* 0x000000680400780c */ /* 0x000fe40003f84270 */
[----:B------:R-:W-:Y:S01]  /*5940*/  F2FP.F16.F32.PACK_AB R74, RZ, R74 ;  /* 0x0000004aff4a723e */ /* 0x000fe200000000ff */
[----:B------:R-:W-:Y:S01]  /*5950*/  @P5 STG.E.U16 desc[UR36][R6.64+0xc2], R73 ;  /* 0x0000c24906005986 */ /* 0x000fe2000c101524 */
[----:B------:R-:W-:-:S02]  /*5960*/  ISETP.GT.AND P5, PT, R3, RZ, P4 ;  /* 0x000000ff0300720c */ /* 0x000fc400027a4270 */
[C---:B------:R-:W-:Y:S01]  /*5970*/  ISETP.GT.AND P3, PT, R3.reuse, RZ, P0 ;  /* 0x000000ff0300720c */ /* 0x040fe20000764270 */
[----:B------:R-:W-:Y:S01]  /*5980*/  @P1 STG.E.U16 desc[UR36][R8.64+0xc0], R74 ;  /* 0x0000c04a08001986 */ /* 0x000fe2000c101524 */
[----:B------:R-:W-:Y:S02]  /*5990*/  F2FP.F16.F32.PACK_AB R75, RZ, R75 ;  /* 0x0000004bff4b723e */ /* 0x000fe400000000ff */
[----:B------:R-:W-:Y:S02]  /*59a0*/  F2FP.F16.F32.PACK_AB R76, RZ, R76 ;  /* 0x0000004cff4c723e */ /* 0x000fe400000000ff */
[C---:B------:R-:W-:Y:S01]  /*59b0*/  ISETP.GT.AND P4, PT, R3.reuse, 0x8, P4 ;  /* 0x000000080300780c */ /* 0x040fe20002784270 */
[----:B------:R-:W-:Y:S01]  /*59c0*/  @P2 STG.E.U16 desc[UR36][R8.64+0xc2], R75 ;  /* 0x0000c24b08002986 */ /* 0x000fe2000c101524 */
[----:B------:R-:W-:Y:S02]  /*59d0*/  F2FP.F16.F32.PACK_AB R77, RZ, R77 ;  /* 0x0000004dff4d723e */ /* 0x000fe400000000ff */
[----:B------:R-:W-:Y:S01]  /*59e0*/  ISETP.GT.AND P2, PT, R4, 0x71, PT ;  /* 0x000000710400780c */ /* 0x000fe20003f44270 */
[----:B------:R-:W-:Y:S01]  /*59f0*/  @P5 STG.E.U16 desc[UR36][R6.64+0xd0], R76 ;  /* 0x0000d04c06005986 */ /* 0x000fe2000c101524 */
[----:B------:R-:W-:-:S02]  /*5a00*/  ISETP.GT.AND P5, PT, R3, 0x8, P0 ;  /* 0x000000080300780c */ /* 0x000fc400007a4270 */
[C---:B------:R-:W-:Y:S01]  /*5a10*/  ISETP.GT.AND P1, PT, R4.reuse, 0x78, PT ;  /* 0x000000780400780c */ /* 0x040fe20003f24270 */
[----:B------:R-:W-:Y:S01]  /*5a20*/  @P3 STG.E.U16 desc[UR36][R6.64+0xd2], R77 ;  /* 0x0000d24d06003986 */ /* 0x000fe2000c101524 */
[C---:B------:R-:W-:Y:S02]  /*5a30*/  ISETP.GT.AND P3, PT, R4.reuse, 0x70, PT ;  /* 0x000000700400780c */ /* 0x040fe40003f64270 */
[----:B------:R-:W-:Y:S01]  /*5a40*/  ISETP.GT.AND P0, PT, R4, 0x79, PT ;  /* 0x000000790400780c */ /* 0x000fe20003f04270 */
[----:B------:R-:W-:Y:S01]  /*5a50*/  @P4 IMAD.MOV.U32 R4, RZ, RZ, R8 ;  /* 0x000000ffff044224 */ /* 0x000fe200078e0008 */
[----:B------:R-:W-:Y:S01]  /*5a60*/  F2FP.F16.F32.PACK_AB R78, RZ, R78 ;  /* 0x0000004eff4e723e */ /* 0x000fe200000000ff */
[----:B------:R-:W-:Y:S01]  /*5a70*/  @P4 IMAD.MOV.U32 R5, RZ, RZ, R9 ;  /* 0x000000ffff054224 */ /* 0x000fe200078e0009 */
[----:B------:R-:W-:Y:S02]  /*5a80*/  F2FP.F16.F32.PACK_AB R79, RZ, R79 ;  /* 0x0000004fff4f723e */ /* 0x000fe400000000ff */
[----:B------:R-:W-:-:S02]  /*5a90*/  F2FP.F16.F32.PACK_AB R80, RZ, R80 ;  /* 0x00000050ff50723e */ /* 0x000fc400000000ff */
[----:B------:R0:W-:Y:S01]  /*5aa0*/  @P4 STG.E.U16 desc[UR36][R4.64+0xd0], R78 ;  /* 0x0000d04e04004986 */ /* 0x0001e2000c101524 */
[C---:B------:R-:W-:Y:S02]  /*5ab0*/  ISETP.GT.AND P4, PT, R3.reuse, RZ, P2 ;  /* 0x000000ff0300720c */ /* 0x040fe40001784270 */
[----:B------:R-:W-:Y:S02]  /*5ac0*/  F2FP.F16.F32.PACK_AB R81, RZ, R81 ;  /* 0x00000051ff51723e */ /* 0x000fe400000000ff */
[----:B------:R-:W-:Y:S02]  /*5ad0*/  ISETP.GT.AND P2, PT, R3, 0x8, P2 ;  /* 0x000000080300780c */ /* 0x000fe40001744270 */
[----:B------:R-:W-:Y:S02]  /*5ae0*/  F2FP.F16.F32.PACK_AB R82, RZ, R82 ;  /* 0x00000052ff52723e */ /* 0x000fe400000000ff */
[----:B------:R-:W-:Y:S02]  /*5af0*/  F2FP.F16.F32.PACK_AB R83, RZ, R83 ;  /* 0x00000053ff53723e */ /* 0x000fe400000000ff */
[----:B------:R-:W-:Y:S01]  /*5b00*/  F2FP.F16.F32.PACK_AB R84, RZ, R84 ;  /* 0x00000054ff54723e */ /* 0x000fe200000000ff */
[----:B0-----:R-:W-:Y:S01]  /*5b10*/  @P5 IMAD.MOV.U32 R4, RZ, RZ, R8 ;  /* 0x000000ffff045224 */ /* 0x001fe200078e0008 */
[----:B------:R-:W-:Y:S01]  /*5b20*/  F2FP.F16.F32.PACK_AB R85, RZ, R85 ;  /* 0x00000055ff55723e */ /* 0x000fe200000000ff */
[----:B------:R-:W-:Y:S01]  /*5b30*/  @P5 IMAD.MOV.U32 R5, RZ, RZ, R9 ;  /* 0x000000ffff055224 */ /* 0x000fe200078e0009 */
[----:B------:R-:W-:-:S02]  /*5b40*/  F2FP.F16.F32.PACK_AB R86, RZ, R86 ;  /* 0x00000056ff56723e */ /* 0x000fc400000000ff */
[----:B------:R-:W-:Y:S02]  /*5b50*/  F2FP.F16.F32.PACK_AB R87, RZ, R87 ;  /* 0x00000057ff57723e */ /* 0x000fe400000000ff */
[----:B------:R0:W-:Y:S01]  /*5b60*/  @P5 STG.E.U16 desc[UR36][R4.64+0xd2], R79 ;  /* 0x0000d24f04005986 */ /* 0x0001e2000c101524 */
[C---:B------:R-:W-:Y:S02]  /*5b70*/  ISETP.GT.AND P5, PT, R3.reuse, RZ, P3 ;  /* 0x000000ff0300720c */ /* 0x040fe40001fa4270 */
[----:B------:R-:W-:-:S11]  /*5b80*/  ISETP.GT.AND P3, PT, R3, 0x8, P3 ;  /* 0x000000080300780c */ /* 0x000fd60001f64270 */
[----:B0-----:R-:W-:Y:S02]  /*5b90*/  @P5 IMAD.MOV.U32 R4, RZ, RZ, R6 ;  /* 0x000000ffff045224 */ /* 0x001fe400078e0006 */
[----:B------:R-:W-:-:S05]  /*5ba0*/  @P5 IMAD.MOV.U32 R5, RZ, RZ, R7 ;  /* 0x000000ffff055224 */ /* 0x000fca00078e0007 */
[----:B------:R0:W-:Y:S01]  /*5bb0*/  @P5 STG.E.U16 desc[UR36][R4.64+0xe0], R80 ;  /* 0x0000e05004005986 */ /* 0x0001e2000c101524 */
[C---:B------:R-:W-:Y:S02]  /*5bc0*/  ISETP.GT.AND P5, PT, R3.reuse, RZ, P0 ;  /* 0x000000ff0300720c */ /* 0x040fe400007a4270 */
[----:B------:R-:W-:Y:S01]  /*5bd0*/  ISETP.GT.AND P0, PT, R3, 0x8, P0 ;  /* 0x000000080300780c */ /* 0x000fe20000704270 */
[----:B0-----:R-:W-:Y:S02]  /*5be0*/  @P4 IMAD.MOV.U32 R4, RZ, RZ, R6 ;  /* 0x000000ffff044224 */ /* 0x001fe400078e0006 */
[----:B------:R-:W-:-:S05]  /*5bf0*/  @P4 IMAD.MOV.U32 R5, RZ, RZ, R7 ;  /* 0x000000ffff054224 */ /* 0x000fca00078e0007 */
[----:B------:R0:W-:Y:S01]  /*5c00*/  @P4 STG.E.U16 desc[UR36][R4.64+0xe2], R81 ;  /* 0x0000e25104004986 */ /* 0x0001e2000c101524 */
[C---:B------:R-:W-:Y:S02]  /*5c10*/  ISETP.GT.AND P4, PT, R3.reuse, RZ, P1 ;  /* 0x000000ff0300720c */ /* 0x040fe40000f84270 */
[----:B------:R-:W-:Y:S01]  /*5c20*/  ISETP.GT.AND P1, PT, R3, 0x8, P1 ;  /* 0x000000080300780c */ /* 0x000fe20000f24270 */
[----:B0-----:R-:W-:Y:S02]  /*5c30*/  @P3 IMAD.MOV.U32 R4, RZ, RZ, R8 ;  /* 0x000000ffff043224 */ /* 0x001fe400078e0008 */
[----:B------:R-:W-:-:S05]  /*5c40*/  @P3 IMAD.MOV.U32 R5, RZ, RZ, R9 ;  /* 0x000000ffff053224 */ /* 0x000fca00078e0009 */
[----:B------:R0:W-:Y:S02]  /*5c50*/  @P3 STG.E.U16 desc[UR36][R4.64+0xe0], R82 ;  /* 0x0000e05204003986 */ /* 0x0001e4000c101524 */
[----:B0-----:R-:W-:Y:S02]  /*5c60*/  @P2 IMAD.MOV.U32 R4, RZ, RZ, R8 ;  /* 0x000000ffff042224 */ /* 0x001fe400078e0008 */
[----:B------:R-:W-:-:S05]  /*5c70*/  @P2 IMAD.MOV.U32 R5, RZ, RZ, R9 ;  /* 0x000000ffff052224 */ /* 0x000fca00078e0009 */
[----:B------:R0:W-:Y:S02]  /*5c80*/  @P2 STG.E.U16 desc[UR36][R4.64+0xe2], R83 ;  /* 0x0000e25304002986 */ /* 0x0001e4000c101524 */
[----:B0-----:R-:W-:Y:S02]  /*5c90*/  @P4 IMAD.MOV.U32 R4, RZ, RZ, R6 ;  /* 0x000000ffff044224 */ /* 0x001fe400078e0006 */
[----:B------:R-:W-:-:S05]  /*5ca0*/  @P4 IMAD.MOV.U32 R5, RZ, RZ, R7 ;  /* 0x000000ffff054224 */ /* 0x000fca00078e0007 */
[----:B------:R0:W-:Y:S04]  /*5cb0*/  @P4 STG.E.U16 desc[UR36][R4.64+0xf0], R84 ;  /* 0x0000f05404004986 */ /* 0x0001e8000c101524 */
[----:B------:R1:W-:Y:S01]  /*5cc0*/  @P5 STG.E.U16 desc[UR36][R6.64+0xf2], R85 ;  /* 0x0000f25506005986 */ /* 0x0003e2000c101524 */
[----:B0-----:R-:W-:Y:S02]  /*5cd0*/  @P1 IMAD.MOV.U32 R4, RZ, RZ, R8 ;  /* 0x000000ffff041224 */ /* 0x001fe400078e0008 */
[----:B------:R-:W-:-:S05]  /*5ce0*/  @P1 IMAD.MOV.U32 R5, RZ, RZ, R9 ;  /* 0x000000ffff051224 */ /* 0x000fca00078e0009 */
[----:B------:R1:W-:Y:S04]  /*5cf0*/  @P1 STG.E.U16 desc[UR36][R4.64+0xf0], R86 ;  /* 0x0000f05604001986 */ /* 0x0003e8000c101524 */
[----:B------:R1:W-:Y:S02]  /*5d00*/  @P0 STG.E.U16 desc[UR36][R8.64+0xf2], R87 ;  /* 0x0000f25708000986 */ /* 0x0003e4000c101524 */
.L_x_155:
[----:B------:R-:W-:Y:S05]  /*5d10*/  BSYNC B0 ;  /* 0x0000000000007941 */ /* 0x000fea0003800000 */
.L_x_29:
[----:B------:R-:W-:Y:S01]  /*5d20*/  ULDC UR4, c[0x0][0xc] ;  /* 0x0000030000047ab9 */ /* 0x000fe20000000800 */
[----:B------:R-:W-:Y:S01]  /*5d30*/  ULDC UR5, c[0x0][0x10] ;  /* 0x0000040000057ab9 */ /* 0x000fe20000000800 */
[----:B------:R-:W0:Y:S01]  /*5d40*/  LDC R3, c[0x0][0x14] ;  /* 0x00000500ff037b82 */ /* 0x000e220000000800 */
[----:B------:R-:W-:Y:S01]  /*5d50*/  UIMAD.WIDE.U32 UR4, UR4, UR5, URZ ;  /* 0x00000005040472a5 */ /* 0x000fe2000f8e003f */
[----:B------:R-:W-:Y:S02]  /*5d60*/  IMAD.MOV.U32 R92, RZ, RZ, -0x1 ;  /* 0xffffffffff5c7424 */ /* 0x000fe400078e00ff */
[----:B------:R-:W-:-:S03]  /*5d70*/  IMAD.MOV.U32 R89, RZ, RZ, -0x1 ;  /* 0xffffffffff597424 */ /* 0x000fc600078e00ff */
[----:B0-----:R-:W-:-:S04]  /*5d80*/  IMAD.WIDE.U32 R16, R3, UR4, R16 ;  /* 0x0000000403107c25 */ /* 0x001fc8000f8e0010 */
[----:B------:R-:W-:Y:S01]  /*5d90*/  IMAD R3, R3, UR5, RZ ;  /* 0x0000000503037c24 */ /* 0x000fe2000f8e02ff */
[----:B------:R-:W-:Y:S02]  /*5da0*/  ULDC.64 UR4, c[0x0][0x650] ;  /* 0x0001940000047ab9 */ /* 0x000fe40000000a00 */
[----:B------:R-:W-:Y:S01]  /*5db0*/  ISETP.GE.U32.AND P0, PT, R16, UR4, PT ;  /* 0x0000000410007c0c */ /* 0x000fe2000bf06070 */
[--C-:B------:R-:W-:Y:S01]  /*5dc0*/  IMAD.IADD R17, R17, 0x1, R3.reuse ;  /* 0x0000000111117824 */ /* 0x100fe200078e0203 */
[----:B------:R-:W-:-:S04]  /*5dd0*/  PRMT R3, RZ, 0x7610, R3 ;  /* 0x00007610ff037816 */ /* 0x000fc80000000003 */
[----:B------:R-:W-:-:S13]  /*5de0*/  ISETP.GE.U32.AND.EX P0, PT, R17, UR5, PT, P0 ;  /* 0x0000000511007c0c */ /* 0x000fda000bf06100 */
[----:B------:R-:W-:Y:S05]  /*5df0*/  @P0 BRA `(.L_x_156) ;  /* 0x0000000400640947 */ /* 0x000fea0003800000 */
[----:B---3--:R-:W0:Y:S01]  /*5e00*/  S2R R12, SR_CTAID.X ;  /* 0x00000000000c7919 */ /* 0x008e220000002500 */
[----:B------:R-:W3:Y:S01]  /*5e10*/  LDC.64 R10, c[0x0][0x628] ;  /* 0x00018a00ff0a7b82 */ /* 0x000ee20000000a00 */
[----:B------:R-:W-:Y:S01]  /*5e20*/  ULDC UR4, c[0x0][0x150] ;  /* 0x0000540000047ab9 */ /* 0x000fe20000000800 */
[----:B-12-4-:R-:W-:Y:S01]  /*5e30*/  IMAD.MOV.U32 R8, RZ, RZ, R16 ;  /* 0x000000ffff087224 */ /* 0x016fe200078e0010 */
[----:B-----5:R-:W1:Y:S01]  /*5e40*/  S2R R24, SR_CTAID.Y ;  /* 0x0000000000187919 */ /* 0x020e620000002600 */
[----:B------:R-:W-:-:S04]  /*5e50*/  IMAD.MOV.U32 R9, RZ, RZ, R17 ;  /* 0x000000ffff097224 */ /* 0x000fc800078e0011 */
[----:B------:R-:W2:Y:S08]  /*5e60*/  LDC R21, c[0x0][0x144] ;  /* 0x00005100ff157b82 */ /* 0x000eb00000000800 */
[----:B------:R-:W4:Y:S08]  /*5e70*/  LDC R0, c[0x0][0x630] ;  /* 0x00018c00ff007b82 */ /* 0x000f300000000800 */
[----:B------:R-:W1:Y:S01]  /*5e80*/  LDC.64 R14, c[0x0][0x620] ;  /* 0x00018800ff0e7b82 */ /* 0x000e620000000a00 */
[----:B---3--:R-:W-:-:S04]  /*5e90*/  ISETP.NE.U32.AND P0, PT, R10, RZ, PT ;  /* 0x000000ff0a00720c */ /* 0x008fc80003f05070 */
[----:B------:R-:W-:Y:S02]  /*5ea0*/  ISETP.NE.AND.EX P0, PT, R11, RZ, PT, P0 ;  /* 0x000000ff0b00720c */ /* 0x000fe40003f05300 */
[----:B0-----:R-:W-:-:S05]  /*5eb0*/  I2FP.F32.U32 R3, R12 ;  /* 0x0000000c00037245 */ /* 0x001fca0000201000 */
[----:B------:R-:W-:-:S04]  /*5ec0*/  FMUL R3, R3, UR4 ;  /* 0x0000000403037c20 */ /* 0x000fc80008400000 */
[----:B------:R0:W3:Y:S02]  /*5ed0*/  F2I.U32.TRUNC.NTZ R20, R3 ;  /* 0x0000000300147305 */ /* 0x0000e4000020f000 */
[----:B--2-4-:R-:W-:Y:S05]  /*5ee0*/  @!P0 BRA `(.L_x_157) ;  /* 0x0000000000288947 */ /* 0x014fea0003800000 */
[----:B0-----:R-:W0:Y:S02]  /*5ef0*/  LDC R3, c[0x0][0x634] ;  /* 0x00018d00ff037b82 */ /* 0x001e240000000800 */
        /* <DEDUP_REMOVED lines=9> */
.L_x_157:
[----:B------:R-:W2:Y:S01]  /*5f90*/  LDC.64 R28, c[0x0][0x640] ;  /* 0x00019000ff1c7b82 */ /* 0x000ea20000000a00 */
[-CC-:B------:R-:W-:Y:S01]  /*5fa0*/  SHF.R.U64 R89, R8, R0.reuse, R9.reuse ;  /* 0x0000000008597219 */ /* 0x180fe20000001209 */
[----:B---3--:R-:W-:Y:S01]  /*5fb0*/  IMAD.MOV R20, RZ, RZ, -R20 ;  /* 0x000000ffff147224 */ /* 0x008fe200078e0a14 */
[----:B------:R-:W-:Y:S01]  /*5fc0*/  SHF.R.U32.HI R0, RZ, R0, R9 ;  /* 0x00000000ff007219 */ /* 0x000fe20000011609 */
[----:B------:R-:W-:Y:S01]  /*5fd0*/  ULDC UR4, c[0x0][0x154] ;  /* 0x0000550000047ab9 */ /* 0x000fe20000000800 */
[----:B0-----:R-:W-:Y:S01]  /*5fe0*/  IADD3 R3, P0, RZ, -R89, RZ ;  /* 0x80000059ff037210 */ /* 0x001fe20007f1e0ff */
[----:B------:R-:W-:Y:S02]  /*5ff0*/  IMAD R21, R21, R20, R12 ;  /* 0x0000001415157224 */ /* 0x000fe400078e020c */
[----:B------:R-:W0:Y:S01]  /*6000*/  LDC R6, c[0x0][0x618] ;  /* 0x00018600ff067b82 */ /* 0x000e220000000800 */
[----:B------:R-:W-:Y:S02]  /*6010*/  IMAD.MOV.U32 R7, RZ, RZ, 0x1 ;  /* 0x00000001ff077424 */ /* 0x000fe400078e00ff */
[----:B------:R-:W-:-:S04]  /*6020*/  IMAD.X R5, RZ, RZ, ~R0, P0 ;  /* 0x000000ffff057224 */ /* 0x000fc800000e0e00 */
[-C--:B-1----:R-:W-:Y:S01]  /*6030*/  IMAD R0, R5, R14.reuse, RZ ;  /* 0x0000000e05007224 */ /* 0x082fe200078e02ff */
[----:B------:R-:W1:Y:S01]  /*6040*/  LDC R8, c[0x0][0x608] ;  /* 0x00018200ff087b82 */ /* 0x000e620000000800 */
[----:B------:R-:W-:-:S04]  /*6050*/  IMAD.WIDE.U32 R4, R3, R14, R16 ;  /* 0x0000000e03047225 */ /* 0x000fc800078e0010 */
[----:B------:R-:W-:Y:S01]  /*6060*/  IMAD R3, R3, R15, R0 ;  /* 0x0000000f03037224 */ /* 0x000fe200078e0200 */
[----:B------:R-:W-:Y:S02]  /*6070*/  I2FP.F32.U32 R0, R24 ;  /* 0x0000001800007245 */ /* 0x000fe40000201000 */
[----:B------:R-:W3:Y:S01]  /*6080*/  LDC R26, c[0x0][0x658] ;  /* 0x00019600ff1a7b82 */ /* 0x000ee20000000800 */
[----:B------:R-:W-:Y:S01]  /*6090*/  IMAD.IADD R3, R5, 0x1, R3 ;  /* 0x0000000105037824 */ /* 0x000fe200078e0203 */
[----:B--2---:R-:W-:Y:S01]  /*60a0*/  ISETP.NE.U32.AND P0, PT, R28, RZ, PT ;  /* 0x000000ff1c00720c */ /* 0x004fe20003f05070 */
[----:B------:R-:W-:Y:S01]  /*60b0*/  FMUL R0, R0, UR4 ;  /* 0x0000000400007c20 */ /* 0x000fe20008400000 */
[----:B------:R-:W-:Y:S02]  /*60c0*/  IMAD.MOV.U32 R5, RZ, RZ, -0x1 ;  /* 0xffffffffff057424 */ /* 0x000fe400078e00ff */
[----:B------:R-:W-:Y:S01]  /*60d0*/  ISETP.NE.AND.EX P0, PT, R29, RZ, PT, P0 ;  /* 0x000000ff1d00720c */ /* 0x000fe20003f05300 */
[----:B------:R2:W4:Y:S01]  /*60e0*/  F2I.U32.TRUNC.NTZ R13, R0 ;  /* 0x00000000000d7305 */ /* 0x000522000020f000 */
[----:B------:R-:W2:Y:S01]  /*60f0*/  LDC R15, c[0x0][0x148] ;  /* 0x00005200ff0f7b82 */ /* 0x000ea20000000800 */
[----:B0-----:R-:W-:-:S02]  /*6100*/  SHF.R.U64 R12, R4, R6, R3 ;  /* 0x00000006040c7219 */ /* 0x001fc40000001203 */
[----:B------:R-:W-:-:S05]  /*6110*/  SHF.R.U32.HI R3, RZ, R6, R3 ;  /* 0x00000006ff037219 */ /* 0x000fca0000011603 */
[----:B------:R-:W0:Y:S01]  /*6120*/  LDC R20, c[0x0][0x600] ;  /* 0x00018000ff147b82 */ /* 0x000e220000000800 */
[-CC-:B-1----:R-:W-:Y:S02]  /*6130*/  SHF.R.U64 R10, R12, R8.reuse, R3.reuse ;  /* 0x000000080c0a7219 */ /* 0x182fe40000001203 */
[----:B------:R-:W-:-:S05]  /*6140*/  SHF.R.U32.HI R3, RZ, R8, R3 ;  /* 0x00000008ff037219 */ /* 0x000fca0000011603 */
[----:B------:R-:W1:Y:S01]  /*6150*/  LDC R27, c[0x0][0x648] ;  /* 0x00019200ff1b7b82 */ /* 0x000e620000000800 */
[-C--:B---3--:R-:W-:Y:S02]  /*6160*/  SHF.L.U32 R4, R5, R26.reuse, RZ ;  /* 0x0000001a05047219 */ /* 0x088fe400000006ff */
[-CC-:B------:R-:W-:Y:S02]  /*6170*/  SHF.R.U64 R14, R10, R26.reuse, R3.reuse ;  /* 0x0000001a0a0e7219 */ /* 0x180fe40000001203 */
[----:B------:R-:W-:Y:S02]  /*6180*/  SHF.R.U32.HI R5, RZ, R26, R3 ;  /* 0x0000001aff057219 */ /* 0x000fe40000011603 */
[----:B------:R-:W-:Y:S01]  /*6190*/  LOP3.LUT R25, RZ, R4, RZ, 0x33, !PT ;  /* 0x00000004ff197212 */ /* 0x000fe200078e33ff */
[----:B------:R-:W3:Y:S01]  /*61a0*/  LDC R30, c[0x0][0x638] ;  /* 0x00018e00ff1e7b82 */ /* 0x000ee20000000800 */
[----:B------:R-:W-:Y:S01]  /*61b0*/  SHF.L.U32 R26, R7, R26, RZ ;  /* 0x0000001a071a7219 */ /* 0x000fe200000006ff */
[----:B------:R-:W-:-:S06]  /*61c0*/  IMAD.MOV.U32 R4, RZ, RZ, R14 ;  /* 0x000000ffff047224 */ /* 0x000fcc00078e000e */
[----:B------:R-:W0:Y:S01]  /*61d0*/  LDC R31, c[0x0][0x610] ;  /* 0x00018400ff1f7b82 */ /* 0x000e220000000800 */
[----:B----4-:R-:W-:Y:S05]  /*61e0*/  @!P0 BRA `(.L_x_158) ;  /* 0x0000000000288947 */ /* 0x010fea0003800000 */
[----:B------:R-:W4:Y:S02]  /*61f0*/  LDC R3, c[0x0][0x64c] ;  /* 0x00019300ff037b82 */ /* 0x000f240000000800 */
[----:B----4-:R-:W-:-:S05]  /*6200*/  IADD3 R3, P0, R14, R3, RZ ;  /* 0x000000030e037210 */ /* 0x010fca0007f1e0ff */
        /* <DEDUP_REMOVED lines=8> */
.L_x_158:
[----:B------:R-:W-:Y:S01]  /*6290*/  ISETP.NE.AND P0, PT, R2, 0x1, PT ;  /* 0x000000010200780c */ /* 0x000fe20003f05270 */
[----:B0-----:R-:W-:Y:S01]  /*62a0*/  VIADD R7, R20, 0xffffffff ;  /* 0xffffffff14077836 */ /* 0x001fe20000000000 */
[----:B-12---:R-:W-:Y:S01]  /*62b0*/  SHF.R.U64 R0, R4, R27, R5 ;  /* 0x0000001b04007219 */ /* 0x006fe20000001205 */
[----:B------:R-:W-:Y:S01]  /*62c0*/  IMAD.MOV R13, RZ, RZ, -R13 ;  /* 0x000000ffff0d7224 */ /* 0x000fe200078e0a0d */
[----:B------:R-:W-:Y:S01]  /*62d0*/  LOP3.LUT R5, R10, R25, RZ, 0xc0, !PT ;  /* 0x000000190a057212 */ /* 0x000fe200078ec0ff */
[----:B------:R-:W-:Y:S01]  /*62e0*/  IMAD.MOV.U32 R4, RZ, RZ, 0x1 ;  /* 0x00000001ff047424 */ /* 0x000fe200078e00ff */
[----:B------:R-:W-:Y:S01]  /*62f0*/  LOP3.LUT R12, R12, R7, RZ, 0xc0, !PT ;  /* 0x000000070c0c7212 */ /* 0x000fe200078ec0ff */
[----:B------:R-:W-:Y:S02]  /*6300*/  IMAD.MOV R3, RZ, RZ, -R0 ;  /* 0x000000ffff037224 */ /* 0x000fe400078e0a00 */
[----:B------:R-:W-:Y:S02]  /*6310*/  IMAD R0, R26, R0, R5 ;  /* 0x000000001a007224 */ /* 0x000fe400078e0205 */
[----:B---3--:R-:W-:-:S02]  /*6320*/  IMAD R3, R3, R30, R14 ;  /* 0x0000001e03037224 */ /* 0x008fc400078e020e */
[----:B------:R-:W-:Y:S02]  /*6330*/  @P0 IMAD R21, R15, R13, R24 ;  /* 0x0000000d0f150224 */ /* 0x000fe400078e0218 */
[----:B------:R-:W-:Y:S01]  /*6340*/  IMAD R5, R3, R20, R12 ;  /* 0x0000001403057224 */ /* 0x000fe200078e020c */
[----:B------:R-:W-:Y:S01]  /*6350*/  PRMT R3, R4, 0x7610, R3 ;  /* 0x0000761004037816 */ /* 0x000fe20000000003 */
[----:B------:R-:W-:-:S05]  /*6360*/  IMAD R0, R0, R31, R21 ;  /* 0x0000001f00007224 */ /* 0x000fca00078e0215 */
[----:B------:R-:W-:Y:S02]  /*6370*/  SEL R92, R5, R0, !P0 ;  /* 0x00000000055c7207 */ /* 0x000fe40004000000 */
[----:B------:R-:W-:-:S07]  /*6380*/  SEL R0, R0, R5, !P0 ;  /* 0x0000000500007207 */ /* 0x000fce0004000000 */
.L_x_156:
[----:B------:R-:W-:Y:S01]  /*6390*/  LOP3.LUT P0, RZ, R3, 0xff, RZ, 0xc0, !PT ;  /* 0x000000ff03ff7812 */ /* 0x000fe2000780c0ff */
[----:B------:R-:W-:-:S12]  /*63a0*/  IMAD.MOV.U32 R91, RZ, RZ, R0 ;  /* 0x000000ffff5b7224 */ /* 0x000fd800078e0000 */
[----:B------:R-:W-:Y:S05]  /*63b0*/  @P0 BRA `(.L_x_159) ;  /* 0xffffffac00380947 */ /* 0x000fea000383ffff */
[----:B------:R-:W-:Y:S05]  /*63c0*/  EXIT ;  /* 0x000000000000794d */ /* 0x000fea0003800000 */
.L_x_4:
[----:B0-----:R-:W-:Y:S01]  /*63d0*/  ULDC.64 UR4, c[0x0][0x650] ;  /* 0x0001940000047ab9 */ /* 0x001fe20000000a00 */
        /* <DEDUP_REMOVED lines=25> */
.L_x_161:
[--C-:B------:R-:W-:Y:S01]  /*6570*/  SHF.R.U64 R12, R10, R14, R11.reuse ;  /* 0x0000000e0a0c7219 */ /* 0x100fe2000000120b */
[----:B------:R-:W0:Y:S01]  /*6580*/  LDC R22, c[0x0][0x618] ;  /* 0x00018600ff167b82 */ /* 0x000e220000000800 */
[----:B------:R-:W-:Y:S01]  /*6590*/  I2FP.F32.U32 R6, R4 ;  /* 0x0000000400067245 */ /* 0x000fe20000201000 */
[----:B------:R-:W-:Y:S01]  /*65a0*/  ULDC UR4, c[0x0][0x150] ;  /* 0x0000540000047ab9 */ /* 0x000fe20000000800 */
[----:B------:R-:W-:Y:S02]  /*65b0*/  SHF.R.U32.HI R5, RZ, R14, R11 ;  /* 0x0000000eff057219 */ /* 0x000fe4000001160b */
[----:B------:R-:W-:Y:S01]  /*65c0*/  IADD3 R9, P0, RZ, -R12, RZ ;  /* 0x8000000cff097210 */ /* 0x000fe20007f1e0ff */
[----:B------:R-:W-:Y:S01]  /*65d0*/  FMUL R11, R6, UR4 ;  /* 0x00000004060b7c20 */ /* 0x000fe20008400000 */
[----:B------:R-:W-:Y:S01]  /*65e0*/  ULDC UR4, c[0x0][0x154] ;  /* 0x0000550000047ab9 */ /* 0x000fe20000000800 */
[----:B------:R-:W1:Y:S02]  /*65f0*/  LDC.64 R24, c[0x0][0x640] ;  /* 0x00019000ff187b82 */ /* 0x000e640000000a00 */
[----:B------:R-:W-:-:S02]  /*6600*/  IMAD.X R5, RZ, RZ, ~R5, P0 ;  /* 0x000000ffff057224 */ /* 0x000fc400000e0e05 */
[----:B------:R-:W2:Y:S01]  /*6610*/  F2I.U32.TRUNC.NTZ R11, R11 ;  /* 0x0000000b000b7305 */ /* 0x000ea2000020f000 */
[----:B------:R-:W-:-:S03]  /*6620*/  IMAD.WIDE.U32 R6, R9, R20, R16 ;  /* 0x0000001409067225 */ /* 0x000fc600078e0010 */
[----:B------:R-:W3:Y:S01]  /*6630*/  LDC R13, c[0x0][0x144] ;  /* 0x00005100ff0d7b82 */ /* 0x000ee20000000800 */
[----:B------:R-:W-:-:S04]  /*6640*/  IMAD R8, R5, R20, RZ ;  /* 0x0000001405087224 */ /* 0x000fc800078e02ff */
[----:B------:R-:W-:Y:S02]  /*6650*/  IMAD R5, R9, R21, R8 ;  /* 0x0000001509057224 */ /* 0x000fe400078e0208 */
[----:B------:R-:W-:Y:S01]  /*6660*/  IMAD.MOV.U32 R8, RZ, RZ, -0x1 ;  /* 0xffffffffff087424 */ /* 0x000fe200078e00ff */
[----:B------:R-:W4:Y:S01]  /*6670*/  LDC R14, c[0x0][0x608] ;  /* 0x00018200ff0e7b82 */ /* 0x000f220000000800 */
[----:B------:R-:W-:Y:S01]  /*6680*/  IMAD.IADD R5, R7, 0x1, R5 ;  /* 0x0000000107057824 */ /* 0x000fe200078e0205 */
[----:B------:R-:W-:-:S04]  /*6690*/  I2FP.F32.U32 R7, R3 ;  /* 0x0000000300077245 */ /* 0x000fc80000201000 */
[-C--:B0-----:R-:W-:Y:S01]  /*66a0*/  SHF.R.U64 R10, R6, R22.reuse, R5 ;  /* 0x00000016060a7219 */ /* 0x081fe20000001205 */
[----:B--2---:R-:W-:Y:S01]  /*66b0*/  IMAD.MOV R6, RZ, RZ, -R11 ;  /* 0x000000ffff067224 */ /* 0x004fe200078e0a0b */
[----:B------:R-:W0:Y:S01]  /*66c0*/  LDC R9, c[0x0][0x658] ;  /* 0x00019600ff097b82 */ /* 0x000e220000000800 */
[----:B-1----:R-:W-:Y:S01]  /*66d0*/  ISETP.NE.U32.AND P0, PT, R24, RZ, PT ;  /* 0x000000ff1800720c */ /* 0x002fe20003f05070 */
[----:B------:R-:W-:Y:S01]  /*66e0*/  FMUL R7, R7, UR4 ;  /* 0x0000000407077c20 */ /* 0x000fe20008400000 */
[----:B------:R-:W-:Y:S02]  /*66f0*/  SHF.R.U32.HI R5, RZ, R22, R5 ;  /* 0x00000016ff057219 */ /* 0x000fe40000011605 */
[----:B------:R-:W-:-:S03]  /*6700*/  ISETP.NE.AND.EX P0, PT, R25, RZ, PT, P0 ;  /* 0x000000ff1900720c */ /* 0x000fc60003f05300 */
[----:B------:R-:W1:Y:S01]  /*6710*/  LDC R20, c[0x0][0x148] ;  /* 0x00005200ff147b82 */ /* 0x000e620000000800 */
[----:B---3--:R-:W-:Y:S02]  /*6720*/  IMAD R23, R13, R6, R4 ;  /* 0x000000060d177224 */ /* 0x008fe400078e0204 */
[----:B------:R-:W-:-:S05]  /*6730*/  IMAD.MOV.U32 R6, RZ, RZ, 0x1 ;  /* 0x00000001ff067424 */ /* 0x000fca00078e00ff */
[----:B------:R-:W2:Y:S01]  /*6740*/  LDC R21, c[0x0][0x600] ;  /* 0x00018000ff157b82 */ /* 0x000ea20000000800 */
[-CC-:B----4-:R-:W-:Y:S02]  /*6750*/  SHF.R.U64 R13, R10, R14.reuse, R5.reuse ;  /* 0x0000000e0a0d7219 */ /* 0x190fe40000001205 */
[----:B------:R-:W-:Y:S02]  /*6760*/  SHF.R.U32.HI R4, RZ, R14, R5 ;  /* 0x0000000eff047219 */ /* 0x000fe40000011605 */
[----:B------:R3:W4:Y:S03]  /*6770*/  F2I.U32.TRUNC.NTZ R14, R7 ;  /* 0x00000007000e7305 */ /* 0x000726000020f000 */
[----:B------:R-:W1:Y:S01]  /*6780*/  LDC R26, c[0x0][0x648] ;  /* 0x00019200ff1a7b82 */ /* 0x000e620000000800 */
[-C--:B0-----:R-:W-:Y:S02]  /*6790*/  SHF.R.U64 R15, R13, R9.reuse, R4 ;  /* 0x000000090d0f7219 */ /* 0x081fe40000001204 */
[----:B------:R-:W-:-:S02]  /*67a0*/  SHF.L.U32 R8, R8, R9, RZ ;  /* 0x0000000908087219 */ /* 0x000fc400000006ff */
[-C--:B------:R-:W-:Y:S01]  /*67b0*/  SHF.R.U32.HI R5, RZ, R9.reuse, R4 ;  /* 0x00000009ff057219 */ /* 0x080fe20000011604 */
[----:B------:R-:W-:Y:S01]  /*67c0*/  IMAD.MOV.U32 R4, RZ, RZ, R15 ;  /* 0x000000ffff047224 */ /* 0x000fe200078e000f */
[----:B------:R-:W-:Y:S01]  /*67d0*/  SHF.L.U32 R22, R6, R9, RZ ;  /* 0x0000000906167219 */ /* 0x000fe200000006ff */
[----:B------:R-:W0:Y:S01]  /*67e0*/  LDC R27, c[0x0][0x638] ;  /* 0x00018e00ff1b7b82 */ /* 0x000e220000000800 */
[----:B------:R-:W-:-:S07]  /*67f0*/  LOP3.LUT R28, RZ, R8, RZ, 0x33, !PT ;  /* 0x00000008ff1c7212 */ /* 0x000fce00078e33ff */
        /* <DEDUP_REMOVED lines=12> */
.L_x_162:
[----:B------:R-:W-:Y:S01]  /*68c0*/  ISETP.NE.AND P0, PT, R2, 0x1, PT ;  /* 0x000000010200780c */ /* 0x000fe20003f05270 */
[----:B--2---:R-:W-:Y:S01]  /*68d0*/  VIADD R7, R21, 0xffffffff ;  /* 0xffffffff15077836 */ /* 0x004fe20000000000 */
[----:B-1----:R-:W-:Y:S01]  /*68e0*/  SHF.R.U64 R5, R4, R26, R5 ;  /* 0x0000001a04057219 */ /* 0x002fe20000001205 */
[----:B------:R-:W-:Y:S01]  /*68f0*/  IMAD.MOV R14, RZ, RZ, -R14 ;  /* 0x000000ffff0e7224 */ /* 0x000fe200078e0a0e */
[----:B------:R-:W-:Y:S01]  /*6900*/  LOP3.LUT R4, R13, R28, RZ, 0xc0, !PT ;  /* 0x0000001c0d047212 */ /* 0x000fe200078ec0ff */
[----:B------:R-:W-:Y:S01]  /*6910*/  IMAD.MOV.U32 R8, RZ, RZ, R12 ;  /* 0x000000ffff087224 */ /* 0x000fe200078e000c */
[----:B------:R-:W-:Y:S01]  /*6920*/  LOP3.LUT R10, R10, R7, RZ, 0xc0, !PT ;  /* 0x000000070a0a7212 */ /* 0x000fe200078ec0ff */
[----:B------:R-:W-:Y:S02]  /*6930*/  IMAD.MOV R6, RZ, RZ, -R5 ;  /* 0x000000ffff067224 */ /* 0x000fe400078e0a05 */
[----:B------:R-:W-:-:S04]  /*6940*/  IMAD R4, R22, R5, R4 ;  /* 0x0000000516047224 */ /* 0x000fc800078e0204 */
[----:B------:R-:W-:Y:S02]  /*6950*/  @P0 IMAD R23, R20, R14, R3 ;  /* 0x0000000e14170224 */ /* 0x000fe400078e0203 */
[----:B0-----:R-:W-:Y:S02]  /*6960*/  IMAD R3, R6, R27, R15 ;  /* 0x0000001b06037224 */ /* 0x001fe400078e020f */
[----:B------:R-:W-:Y:S02]  /*6970*/  IMAD R7, R4, R29, R23 ;  /* 0x0000001d04077224 */ /* 0x000fe400078e0217 */
[----:B------:R-:W-:Y:S02]  /*6980*/  IMAD R4, R3, R21, R10 ;  /* 0x0000001503047224 */ /* 0x000fe400078e020a */
[----:B------:R-:W-:-:S03]  /*6990*/  IMAD.MOV.U32 R6, RZ, RZ, 0x1 ;  /* 0x00000001ff067424 */ /* 0x000fc600078e00ff */
[----:B------:R-:W-:Y:S02]  /*69a0*/  SEL R9, R4, R7, !P0 ;  /* 0x0000000704097207 */ /* 0x000fe40004000000 */
[----:B------:R-:W-:-:S07]  /*69b0*/  SEL R7, R7, R4, !P0 ;  /* 0x0000000407077207 */ /* 0x000fce0004000000 */
.L_x_160:
[----:B------:R-:W-:-:S08]  /*69c0*/  NOP ;  /* 0x0000000000007918 */ /* 0x000fd00000000000 */
[----:B------:R-:W0:-:S00]  /*69d0*/  USETMAXREG.DEALLOC.CTAPOOL 0x28 ;  /* 0x00000028000079c8 */ /* 0x000e0000080e0500 */
[----:B0-----:R-:W-:-:S13]  /*69e0*/  ISETP.NE.AND P0, PT, R0, RZ, PT ;  /* 0x000000ff0000720c */ /* 0x001fda0003f05270 */
[----:B------:R-:W-:Y:S05]  /*69f0*/  @P0 EXIT ;  /* 0x000000000000094d */ /* 0x000fea0003800000 */
[----:B------:R-:W-:Y:S01]  /*6a00*/  LOP3.LUT P0, RZ, R6, 0xff, RZ, 0xc0, !PT ;  /* 0x000000ff06ff7812 */ /* 0x000fe2000780c0ff */
[----:B------:R-:W-:Y:S02]  /*6a10*/  IMAD.MOV.U32 R0, RZ, RZ, 0x1 ;  /* 0x00000001ff007424 */ /* 0x000fe400078e00ff */
[----:B------:R-:W-:-:S10]  /*6a20*/  IMAD.MOV.U32 R12, RZ, RZ, RZ ;  /* 0x000000ffff0c7224 */ /* 0x000fd400078e00ff */
[----:B------:R-:W-:Y:S05]  /*6a30*/  @!P0 BRA `(.L_x_163) ;  /* 0x0000000c002c8947 */ /* 0x000fea0003800000 */
[----:B------:R-:W0:Y:S01]  /*6a40*/  LDC R0, c[0x0][0x28c] ;  /* 0x0000a300ff007b82 */ /* 0x000e220000000800 */
[----:B------:R-:W-:Y:S01]  /*6a50*/  ULDC UR5, c[0x0][0x600] ;  /* 0x0001800000057ab9 */ /* 0x000fe20000000800 */
[----:B------:R-:W-:Y:S01]  /*6a60*/  ULDC UR4, c[0x0][0xc] ;  /* 0x0000030000047ab9 */ /* 0x000fe20000000800 */
[----:B------:R-:W-:Y:S01]  /*6a70*/  UIADD3 UR16, UR5, -0x1, URZ ;  /* 0xffffffff05107890 */ /* 0x000fe2000fffe03f */
[C---:B------:R-:W-:Y:S01]  /*6a80*/  LOP3.LUT P2, RZ, R18.reuse, 0x7f, RZ, 0xc0, !PT ;  /* 0x0000007f12ff7812 */ /* 0x040fe2000784c0ff */
[----:B------:R-:W-:Y:S01]  /*6a90*/  ULDC UR6, c[0x0][0x658] ;  /* 0x0001960000067ab9 */ /* 0x000fe20000000800 */
[----:B------:R-:W-:Y:S01]  /*6aa0*/  ULDC UR5, c[0x0][0x10] ;  /* 0x0000040000057ab9 */ /* 0x000fe20000000800 */
[----:B------:R-:W-:Y:S01]  /*6ab0*/  UMOV UR7, 0xffffffff ;  /* 0xffffffff00077882 */ /* 0x000fe20000000000 */
[----:B------:R-:W-:Y:S01]  /*6ac0*/  UMOV UR8, 0x1 ;  /* 0x0000000100087882 */ /* 0x000fe20000000000 */
[----:B------:R-:W-:Y:S01]  /*6ad0*/  UIMAD.WIDE.U32 UR4, UR4, UR5, URZ ;  /* 0x00000005040472a5 */ /* 0x000fe2000f8e003f */
[----:B------:R-:W-:Y:S01]  /*6ae0*/  LOP3.LUT P0, RZ, R18, 0x1f, RZ, 0xc0, !PT ;  /* 0x0000001f12ff7812 */ /* 0x000fe2000780c0ff */
[----:B------:R-:W-:Y:S01]  /*6af0*/  USHF.L.U32 UR7, UR7, UR6, URZ ;  /* 0x0000000607077299 */ /* 0x000fe2000800063f */
[----:B------:R-:W-:Y:S01]  /*6b00*/  BSSY B0, `(.L_x_163) ;  /* 0x00000be000007945 */ /* 0x000fe20003800000 */
[----:B------:R-:W-:Y:S01]  /*6b10*/  USHF.L.U32 UR18, UR8, UR6, URZ ;  /* 0x0000000608127299 */ /* 0x000fe2000800063f */
[----:B------:R-:W-:Y:S01]  /*6b20*/  IMAD.MOV.U32 R13, RZ, RZ, 0x1 ;  /* 0x00000001ff0d7424 */ /* 0x000fe200078e00ff */
[----:B------:R-:W-:Y:S01]  /*6b30*/  LOP3.LUT R11, R19, 0x2, RZ, 0xfc, !PT ;  /* 0x00000002130b7812 */ /* 0x000fe200078efcff */
[----:B------:R-:W-:Y:S01]  /*6b40*/  ULDC UR6, c[0x0][0x14] ;  /* 0x0000050000067ab9 */ /* 0x000fe20000000800 */
[----:B------:R-:W-:Y:S01]  /*6b50*/  PLOP3.LUT P0, PT, P0, P2, PT, 0x8a, 0x0 ;  /* 0x000000000000781c */ /* 0x000fe20000705172 */
[----:B------:R-:W-:Y:S01]  /*6b60*/  UIMAD.WIDE.U32 UR20, UR4, UR6, URZ ;  /* 0x00000006041472a5 */ /* 0x000fe2000f8e003f */
[----:B------:R-:W-:Y:S01]  /*6b70*/  IMAD.MOV.U32 R12, RZ, RZ, RZ ;  /* 0x000000ffff0c7224 */ /* 0x000fe200078e00ff */
[----:B------:R-:W-:-:S02]  /*6b80*/  UIMAD UR13, UR5, UR6, URZ ;  /* 0x00000006050d72a4 */ /* 0x000fc4000f8e023f */
[----:B------:R-:W-:Y:S01]  /*6b90*/  ULOP3.LUT UR17, URZ, UR7, URZ, 0x33, !UPT ;  /* 0x000000073f117292 */ /* 0x000fe2000f8e333f */
[----:B0-----:R-:W-:Y:S01]  /*6ba0*/  VIADD R0, R0, 0x1f ;  /* 0x0000001f00007836 */ /* 0x001fe20000000000 */
[----:B------:R-:W-:Y:S01]  /*6bb0*/  UIADD3 UR13, UR21, UR13, URZ ;  /* 0x0000000d150d7290 */ /* 0x000fe2000fffe03f */
[----:B------:R-:W-:-:S03]  /*6bc0*/  ULDC.64 UR22, c[0x0][0x198] ;  /* 0x0000660000167ab9 */ /* 0x000fc60000000a00 */
[----:B------:R-:W-:-:S04]  /*6bd0*/  SHF.R.S32.HI R3, RZ, 0x1f, R0 ;  /* 0x0000001fff037819 */ /* 0x000fc80000011400 */
[----:B------:R-:W-:Y:S01]  /*6be0*/  LEA.HI R3, R3, R0, RZ, 0x5 ;  /* 0x0000000003037211 */ /* 0x000fe200078f28ff */
[----:B------:R-:W-:-:S03]  /*6bf0*/  IMAD.MOV.U32 R0, RZ, RZ, 0x1 ;  /* 0x00000001ff007424 */ /* 0x000fc600078e00ff */
[----:B------:R-:W-:-:S05]  /*6c00*/  SHF.R.S32.HI R3, RZ, 0x5, R3 ;  /* 0x00000005ff037819 */ /* 0x000fca0000011403 */
[----:B------:R-:W-:-:S07]  /*6c10*/  VIADD R10, R3, 0x1 ;  /* 0x00000001030a7836 */ /* 0x000fce0000000000 */
.L_x_175:
[----:B------:R-:W-:-:S03]  /*6c20*/  UMOV UR4, 0xffffffff ;  /* 0xffffffff00047882 */ /* 0x000fc60000000000 */
[----:B------:R-:W-:Y:S05]  /*6c30*/  BRA.DIV UR4, `(.L_x_164) ;  /* 0x0000001604007947 */ /* 0x000fea000b800000 */
[----:B------:R-:W-:-:S13]  /*6c40*/  ELECT P6, URZ, PT ;  /* 0x00000000003f782f */ /* 0x000fda00038c0000 */
.L_x_196:
[----:B------:R-:W0:Y:S01]  /*6c50*/  LDC R4, c[0x0][0x28c] ;  /* 0x0000a300ff047b82 */ /* 0x000e220000000800 */
[----:B------:R-:W-:Y:S01]  /*6c60*/  BSSY B1, `(.L_x_165) ;  /* 0x0000035000017945 */ /* 0x000fe20003800000 */
[----:B0-----:R-:W-:-:S13]  /*6c70*/  ISETP.LT.OR P6, PT, R4, 0x1, !P6 ;  /* 0x000000010400780c */ /* 0x001fda00077c1670 */
[----:B------:R-:W-:Y:S05]  /*6c80*/  @P6 BRA `(.L_x_166) ;  /* 0x0000000000c86947 */ /* 0x000fea0003800000 */
[----:B------:R-:W-:Y:S02]  /*6c90*/  IMAD.SHL.U32 R15, R9, 0x80, RZ ;  /* 0x00000080090f7824 */ /* 0x000fe400078e00ff */
[----:B------:R-:W-:Y:S02]  /*6ca0*/  IMAD.SHL.U32 R18, R7, 0x80, RZ ;  /* 0x0000008007127824 */ /* 0x000fe400078e00ff */
[----:B------:R-:W-:Y:S02]  /*6cb0*/  IMAD.MOV.U32 R20, RZ, RZ, RZ ;  /* 0x000000ffff147224 */ /* 0x000fe400078e00ff */
[----:B------:R-:W-:Y:S02]  /*6cc0*/  IMAD.MOV.U32 R4, RZ, RZ, R10 ;  /* 0x000000ffff047224 */ /* 0x000fe400078e000a */
[----:B------:R-:W-:Y:S02]  /*6cd0*/  IMAD.MOV.U32 R5, RZ, RZ, R0 ;  /* 0x000000ffff057224 */ /* 0x000fe400078e0000 */
[----:B------:R-:W-:-:S07]  /*6ce0*/  IMAD.MOV.U32 R6, RZ, RZ, R12 ;  /* 0x000000ffff067224 */ /* 0x000fce00078e000c */
.L_x_170:
[----:B------:R-:W0:Y:S01]  /*6cf0*/  S2R R14, SR_CgaCtaId ;  /* 0x00000000000e7919 */ /* 0x000e220000008800 */
[----:B------:R-:W-:Y:S01]  /*6d00*/  MOV R7, 0x400 ;  /* 0x0000040000077802 */ /* 0x000fe20000000f00 */
[----:B------:R-:W1:Y:S03]  /*6d10*/  @!P2 LDC R9, c[0x0][0x500] ;  /* 0x00014000ff09ab82 */ /* 0x000e660000000800 */
[----:B0-----:R-:W-:Y:S02]  /*6d20*/  LEA R21, R14, R7, 0x18 ;  /* 0x000000070e157211 */ /* 0x001fe400078ec0ff */
[----:B------:R-:W-:-:S03]  /*6d30*/  SHF.L.U32 R7, R5, 0x1f, RZ ;  /* 0x0000001f05077819 */ /* 0x000fc600000006ff */
[----:B------:R-:W-:-:S04]  /*6d40*/  IMAD R14, R6, 0x8, R21 ;  /* 0x00000008060e7824 */ /* 0x000fc800078e0215 */
[----:B------:R-:W0:Y:S02]  /*6d50*/  SYNCS.PHASECHK.TRANS64.TRYWAIT P1, [R14+URZ+0x70], R7 ;  /* 0x000070070e0075a7 */ /* 0x000e24000802017f */
[----:B01----:R-:W-:Y:S05]  /*6d60*/  @!P1 BRA `(.L_x_167) ;  /* 0x0000001000d49947 */ /* 0x003fea0003800000 */
.L_x_197:
[----:B0-----:R-:W-:Y:S01]  /*6d70*/  PRMT R7, R11, 0x9910, RZ ;  /* 0x000099100b077816 */ /* 0x001fe200000000ff */
[----:B------:R0:W-:Y:S03]  /*6d80*/  @!P2 SYNCS.ARRIVE.TRANS64 RZ, [R14+URZ], R9 ;  /* 0x000000090effa9a7 */ /* 0x0001e6000800003f */
[----:B------:R-:W-:-:S13]  /*6d90*/  ISETP.NE.AND P1, PT, R7, 0x2, PT ;  /* 0x000000020700780c */ /* 0x000fda0003f25270 */
[----:B0-----:R-:W-:Y:S05]  /*6da0*/  @P1 BRA `(.L_x_168) ;  /* 0x0000000000041947 */ /* 0x001fea0003800000 */
[----:B------:R-:W-:Y:S01]  /*6db0*/  BPT.TRAP 0x1 ;  /* 0x000000040000795c */ /* 0x000fe20000300000 */
.L_x_168:
[----:B------:R-:W-:Y:S05]  /*6dc0*/  @P0 BRA `(.L_x_169) ;  /* 0x0000000000040947 */ /* 0x000fea0003800000 */
[----:B------:R-:W-:Y:S01]  /*6dd0*/  BPT.TRAP 0x1 ;  /* 0x000000040000795c */ /* 0x000fe20000300000 */
.L_x_169:
[----:B------:R-:W-:Y:S01]  /*6de0*/  IMAD R21, R6, 0x2000, R21 ;  /* 0x0000200006157824 */ /* 0x000fe200078e0215 */
[----:B------:R-:W-:Y:S01]  /*6df0*/  R2UR UR9, R14 ;  /* 0x000000000e0972ca */ /* 0x000fe200000e0000 */
[----:B------:R-:W-:Y:S01]  /*6e00*/  VIADD R4, R4, 0xffffffff ;  /* 0xffffffff04047836 */ /* 0x000fe20000000000 */
[----:B------:R-:W-:Y:S01]  /*6e10*/  UIADD3 UR4, UP0, UR22, 0xf0, URZ ;  /* 0x000000f016047890 */ /* 0x000fe2000ff1e03f */
[----:B------:R-:W-:Y:S01]  /*6e20*/  R2UR UR11, R18 ;  /* 0x00000000120b72ca */ /* 0x000fe200000e0000 */
[----:B------:R-:W-:Y:S01]  /*6e30*/  UIADD3 UR24, UP1, UR22, 0x1f0, URZ ;  /* 0x000001f016187890 */ /* 0x000fe2000ff3e03f */
[----:B------:R-:W-:Y:S01]  /*6e40*/  R2UR UR8, R21 ;  /* 0x00000000150872ca */ /* 0x000fe200000e0000 */
[----:B------:R-:W-:Y:S01]  /*6e50*/  UIADD3.X UR5, URZ, UR23, URZ, UP0, !UPT ;  /* 0x000000173f057290 */ /* 0x000fe200087fe43f */
[----:B------:R-:W-:Y:S01]  /*6e60*/  R2UR UR10, R20 ;  /* 0x00000000140a72ca */ /* 0x000fe200000e0000 */
[----:B------:R-:W-:Y:S01]  /*6e70*/  VIADD R6, R6, 0x1 ;  /* 0x0000000106067836 */ /* 0x000fe20000000000 */
[----:B------:R-:W-:Y:S01]  /*6e80*/  R2UR UR12, R8 ;  /* 0x00000000080c72ca */ /* 0x000fe200000e0000 */
[----:B------:R-:W-:Y:S01]  /*6e90*/  UIADD3.X UR25, URZ, UR23, URZ, UP1, !UPT ;  /* 0x000000173f197290 */ /* 0x000fe20008ffe43f */
[----:B------:R-:W-:Y:S01]  /*6ea0*/  R2UR UR19, R15 ;  /* 0x000000000f1372ca */ /* 0x000fe200000e0000 */
[----:B------:R-:W-:Y:S01]  /*6eb0*/  UMOV UR6, 0x0 ;  /* 0x0000000000067882 */ /* 0x000fe20000000000 */
[----:B------:R-:W-:Y:S01]  /*6ec0*/  ISETP.GT.AND P3, PT, R4, 0x1, PT ;  /* 0x000000010400780c */ /* 0x000fe20003f64270 */
[----:B------:R-:W-:Y:S01]  /*6ed0*/  UMOV UR7, 0x10000000 ;  /* 0x1000000000077882 */ /* 0x000fe20000000000 */
[----:B------:R-:W-:Y:S01]  /*6ee0*/  ISETP.NE.AND P1, PT, R6, 0xe, PT ;  /* 0x0000000e0600780c */ /* 0x000fe20003f25270 */
[----:B------:R-:W-:-:S02]  /*6ef0*/  VIADD R20, R20, 0x20 ;  /* 0x0000002014147836 */ /* 0x000fc40000000000 */
[----:B------:R-:W-:Y:S01]  /*6f00*/  UIADD3 UR14, UR8, 0x200, URZ ;  /* 0x00000200080e7890 */ /* 0x000fe2000fffe03f */
[----:B------:R-:W-:Y:S01]  /*6f10*/  SEL R14, RZ, 0x1, P1 ;  /* 0x00000001ff0e7807 */ /* 0x000fe20000800000 */
[----:B------:R-:W-:Y:S01]  /*6f20*/  UIADD3 UR15, UR8, 0x1c200, URZ ;  /* 0x0001c200080f7890 */ /* 0x000fe2000fffe03f */
[----:B------:R-:W-:Y:S02]  /*6f30*/  SEL R6, R6, RZ, P1 ;  /* 0x000000ff06067207 */ /* 0x000fe40000800000 */
[----:B------:R-:W-:Y:S02]  /*6f40*/  LOP3.LUT R5, R5, R14, RZ, 0x3c, !PT ;  /* 0x0000000e05057212 */ /* 0x000fe400078e3cff */
[----:B------:R-:W-:Y:S02]  /*6f50*/  UMOV UR8, UR14 ;  /* 0x0000000e00087c82 */ /* 0x000fe40008000000 */
[----:B------:R0:W-:Y:S02]  /*6f60*/  UTMALDG.3D [UR8], [UR4], desc[UR6] ;  /* 0x00000608040075b4 */ /* 0x0001e40008011000 */
[----:B0-----:R-:W-:Y:S01]  /*6f70*/  UMOV UR8, UR15 ;  /* 0x0000000f00087c82 */ /* 0x001fe20008000000 */
[----:B------:R-:W-:-:S02]  /*6f80*/  UMOV UR11, UR19 ;  /* 0x00000013000b7c82 */ /* 0x000fc40008000000 */
[----:B------:R0:W-:Y:S02]  /*6f90*/  UTMALDG.3D [UR8], [UR24], desc[UR6] ;  /* 0x00000608180075b4 */ /* 0x0001e40008011000 */
[----:B0-----:R-:W-:Y:S05]  /*6fa0*/  @P3 BRA `(.L_x_170) ;  /* 0xfffffffc00503947 */ /* 0x001fea000383ffff */
.L_x_166:
[----:B------:R-:W-:Y:S05]  /*6fb0*/  BSYNC B1 ;  /* 0x0000000000017941 */ /* 0x000fea0003800000 */
.L_x_165:
[----:B------:R-:W-:Y:S01]  /*6fc0*/  LOP3.LUT P3, RZ, R13, 0xff, RZ, 0xc0, !PT ;  /* 0x000000ff0dff7812 */ /* 0x000fe2000786c0ff */
[----:B------:R-:W-:Y:S01]  /*6fd0*/  IMAD.IADD R12, R3, 0x1, R12 ;  /* 0x00000001030c7824 */ /* 0x000fe200078e020c */
[----:B------:R-:W-:Y:S01]  /*6fe0*/  IADD3 R16, P4, R16, UR20, RZ ;  /* 0x0000001410107c10 */ /* 0x000fe2000ff9e0ff */
[----:B------:R-:W-:Y:S01]  /*6ff0*/  ULDC.64 UR4, c[0x0][0x650] ;  /* 0x0001940000047ab9 */ /* 0x000fe20000000a00 */
[----:B------:R-:W-:Y:S01]  /*7000*/  BSSY B1, `(.L_x_171) ;  /* 0x000006b000017945 */ /* 0x000fe20003800000 */
[----:B------:R-:W-:Y:S01]  /*7010*/  IMAD.MOV.U32 R9, RZ, RZ, -0x1 ;  /* 0xffffffffff097424 */ /* 0x000fe200078e00ff */
[----:B------:R-:W-:Y:S01]  /*7020*/  SHF.R.U32.HI R4, RZ, 0x1, R12 ;  /* 0x00000001ff047819 */ /* 0x000fe2000001160c */
[----:B------:R-:W-:Y:S01]  /*7030*/  IMAD.MOV.U32 R8, RZ, RZ, -0x1 ;  /* 0xffffffffff087424 */ /* 0x000fe200078e00ff */
[----:B------:R-:W-:Y:S02]  /*7040*/  ISETP.GT.U32.AND P1, PT, R12, 0xd, PT ;  /* 0x0000000d0c00780c */ /* 0x000fe40003f24070 */
[----:B------:R-:W-:-:S02]  /*7050*/  IADD3.X R17, R17, UR13, RZ, P4, !PT ;  /* 0x0000000d11117c10 */ /* 0x000fc4000a7fe4ff */
[----:B------:R-:W-:Y:S01]  /*7060*/  ISETP.LT.U32.AND P1, PT, R3, 0xe, P1 ;  /* 0x0000000e0300780c */ /* 0x000fe20000f21070 */
[----:B------:R-:W0:Y:S01]  /*7070*/  @P3 S2R R6, SR_CgaCtaId ;  /* 0x0000000000063919 */ /* 0x000e220000008800 */
[----:B------:R-:W-:Y:S02]  /*7080*/  @P3 MOV R5, 0x400 ;  /* 0x0000040000053802 */ /* 0x000fe40000000f00 */
[----:B------:R-:W-:Y:S02]  /*7090*/  PRMT R13, RZ, 0x7610, R13 ;  /* 0x00007610ff0d7816 */ /* 0x000fe4000000000d */
[----:B0-----:R-:W-:Y:S01]  /*70a0*/  @P3 LEA R6, R6, R5, 0x18 ;  /* 0x0000000506063211 */ /* 0x001fe200078ec0ff */
[----:B------:R-:W-:-:S03]  /*70b0*/  IMAD.WIDE.U32 R4, R4, -0x6db6db6d, RZ ;  /* 0x9249249304047825 */ /* 0x000fc600078e00ff */
[----:B------:R0:W-:Y:S01]  /*70c0*/  @P3 SYNCS.ARRIVE.TRANS64.A1T0 RZ, [R6+URZ+0xf8], RZ ;  /* 0x0000f8ff06ff39a7 */ /* 0x0001e2000810003f */
[----:B------:R-:W-:Y:S02]  /*70d0*/  ISETP.GE.U32.AND P3, PT, R3, 0xe, PT ;  /* 0x0000000e0300780c */ /* 0x000fe40003f66070 */
[----:B------:R-:W-:Y:S02]  /*70e0*/  SHF.R.U32.HI R7, RZ, 0x2, R5 ;  /* 0x00000002ff077819 */ /* 0x000fe40000011605 */
[----:B------:R-:W-:Y:S02]  /*70f0*/  SEL R5, RZ, 0x1, !P1 ;  /* 0x00000001ff057807 */ /* 0x000fe40004800000 */
[----:B------:R-:W-:Y:S01]  /*7100*/  ISETP.GE.U32.AND P1, PT, R16, UR4, PT ;  /* 0x0000000410007c0c */ /* 0x000fe2000bf26070 */
[----:B------:R-:W-:Y:S01]  /*7110*/  IMAD R12, R7, -0xe, R12 ;  /* 0xfffffff2070c7824 */ /* 0x000fe200078e020c */
[----:B------:R-:W-:Y:S02]  /*7120*/  LOP3.LUT R0, R0, R5, RZ, 0x3c, !PT ;  /* 0x0000000500007212 */ /* 0x000fe400078e3cff */
[----:B------:R-:W-:-:S02]  /*7130*/  ISETP.GE.U32.AND.EX P1, PT, R17, UR5, PT, P1 ;  /* 0x0000000511007c0c */ /* 0x000fc4000bf26110 */
[----:B------:R-:W-:Y:S02]  /*7140*/  PRMT R4, RZ, 0x7610, R4 ;  /* 0x00007610ff047816 */ /* 0x000fe40000000004 */
[----:B------:R-:W-:Y:S01]  /*7150*/  @P3 LOP3.LUT R0, R0, 0x1, R7, 0x78, !PT ;  /* 0x0000000100003812 */ /* 0x000fe200078e7807 */
[----:B------:R-:W-:-:S08]  /*7160*/  IMAD.MOV.U32 R7, RZ, RZ, -0x1 ;  /* 0xffffffffff077424 */ /* 0x000fd000078e00ff */
[----:B0-----:R-:W-:Y:S05]  /*7170*/  @P1 BRA `(.L_x_172) ;  /* 0x00000004004c1947 */ /* 0x001fea0003800000 */
[----:B------:R-:W-:Y:S01]  /*7180*/  ULDC.64 UR4, c[0x0][0x628] ;  /* 0x00018a0000047ab9 */ /* 0x000fe20000000a00 */
[----:B------:R-:W0:Y:S01]  /*7190*/  S2R R15, SR_CTAID.X ;  /* 0x00000000000f7919 */ /* 0x000e220000002500 */
[----:B------:R-:W-:Y:S01]  /*71a0*/  ISETP.NE.U32.AND P1, PT, RZ, UR4, PT ;  /* 0x00000004ff007c0c */ /* 0x000fe2000bf25070 */
[----:B------:R-:W-:Y:S01]  /*71b0*/  ULDC UR7, c[0x0][0x630] ;  /* 0x00018c0000077ab9 */ /* 0x000fe20000000800 */
[----:B------:R-:W-:Y:S01]  /*71c0*/  IMAD.MOV.U32 R4, RZ, RZ, R16 ;  /* 0x000000ffff047224 */ /* 0x000fe200078e0010 */
[----:B------:R-:W1:Y:S01]  /*71d0*/  S2R R14, SR_CTAID.Y ;  /* 0x00000000000e7919 */ /* 0x000e620000002600 */
[----:B------:R-:W-:Y:S01]  /*71e0*/  ISETP.NE.AND.EX P1, PT, RZ, UR5, PT, P1 ;  /* 0x00000005ff007c0c */ /* 0x000fe2000bf25310 */
[----:B------:R-:W-:-:S12]  /*71f0*/  IMAD.MOV.U32 R5, RZ, RZ, R17 ;  /* 0x000000ffff057224 */ /* 0x000fd800078e0011 */
[----:B------:R-:W-:Y:S05]  /*7200*/  @!P1 BRA `(.L_x_173) ;  /* 0x0000000000289947 */ /* 0x000fea0003800000 */
[----:B------:R-:W-:Y:S02]  /*7210*/  ULDC UR6, c[0x0][0x634] ;  /* 0x00018d0000067ab9 */ /* 0x000fe40000000800 */
[----:B------:R-:W-:-:S05]  /*7220*/  IADD3 R9, P1, R16, UR6, RZ ;  /* 0x0000000610097c10 */ /* 0x000fca000ff3e0ff */
[----:B------:R-:W-:-:S04]  /*7230*/  IMAD.X R21, RZ, RZ, R17, P1 ;  /* 0x000000ffff157224 */ /* 0x000fc800008e0611 */
[----:B------:R-:W-:-:S04]  /*7240*/  IMAD.WIDE.U32 R6, R21, UR4, RZ ;  /* 0x0000000415067c25 */ /* 0x000fc8000f8e00ff */
[----:B------:R-:W-:-:S04]  /*7250*/  IMAD.WIDE.U32 R6, P1, R9, UR5, R6 ;  /* 0x0000000509067c25 */ /* 0x000fc8000f820006 */
[----:B------:R-:W-:-:S04]  /*7260*/  IMAD.WIDE.U32 R8, R9, UR4, RZ ;  /* 0x0000000409087c25 */ /* 0x000fc8000f8e00ff */
[----:B------:R-:W-:Y:S01]  /*7270*/  IMAD.X R5, RZ, RZ, RZ, P1 ;  /* 0x000000ffff057224 */ /* 0x000fe200008e06ff */
[----:B------:R-:W-:Y:S01]  /*7280*/  IADD3 RZ, P1, R9, R6, RZ ;  /* 0x0000000609ff7210 */ /* 0x000fe20007f3e0ff */
[----:B------:R-:W-:-:S04]  /*7290*/  IMAD.MOV.U32 R4, RZ, RZ, R7 ;  /* 0x000000ffff047224 */ /* 0x000fc800078e0007 */
[----:B------:R-:W-:-:S08]  /*72a0*/  IMAD.WIDE.U32.X R4, R21, UR5, R4, P1 ;  /* 0x0000000515047c25 */ /* 0x000fd000088e0404 */
.L_x_173:
[--C-:B------:R-:W-:Y:S01]  /*72b0*/  SHF.R.U64 R8, R4, UR7, R5.reuse ;  /* 0x0000000704087c19 */ /* 0x100fe20008001205 */
[----:B------:R-:W-:Y:S01]  /*72c0*/  ULDC.64 UR4, c[0x0][0x620] ;  /* 0x0001880000047ab9 */ /* 0x000fe20000000a00 */
[----:B------:R-:W-:Y:S01]  /*72d0*/  SHF.R.U32.HI R4, RZ, UR7, R5 ;  /* 0x00000007ff047c19 */ /* 0x000fe20008011605 */
[----:B------:R-:W2:Y:S01]  /*72e0*/  LDC R24, c[0x0][0x144] ;  /* 0x00005100ff187b82 */ /* 0x000ea20000000800 */
[----:B------:R-:W-:Y:S01]  /*72f0*/  IADD3 R7, P1, RZ, -R8, RZ ;  /* 0x80000008ff077210 */ /* 0x000fe20007f3e0ff */
[----:B------:R-:W-:Y:S01]  /*7300*/  ULDC.64 UR8, c[0x0][0x640] ;  /* 0x0001900000087ab9 */ /* 0x000fe20000000a00 */
[----:B0-----:R-:W-:Y:S01]  /*7310*/  I2FP.F32.U32 R9, R15 ;  /* 0x0000000f00097245 */ /* 0x001fe20000201000 */
[----:B------:R-:W-:Y:S02]  /*7320*/  ULDC UR6, c[0x0][0x608] ;  /* 0x0001820000067ab9 */ /* 0x000fe40000000800 */
[----:B------:R-:W-:Y:S01]  /*7330*/  IMAD.X R4, RZ, RZ, ~R4, P1 ;  /* 0x000000ffff047224 */ /* 0x000fe200008e0e04 */
[----:B------:R-:W-:Y:S01]  /*7340*/  ISETP.NE.U32.AND P1, PT, RZ, UR8, PT ;  /* 0x00000008ff007c0c */ /* 0x000fe2000bf25070 */
[----:B------:R-:W0:Y:S02]  /*7350*/  LDC R21, c[0x0][0x148] ;  /* 0x00005200ff157b82 */ /* 0x000e240000000800 */
[----:B------:R-:W-:Y:S01]  /*7360*/  IMAD R6, R4, UR4, RZ ;  /* 0x0000000404067c24 */ /* 0x000fe2000f8e02ff */
[----:B------:R-:W-:Y:S01]  /*7370*/  ISETP.NE.AND.EX P1, PT, RZ, UR9, PT, P1 ;  /* 0x00000009ff007c0c */ /* 0x000fe2000bf25310 */
[----:B------:R-:W-:Y:S01]  /*7380*/  IMAD.WIDE.U32 R4, R7, UR4, R16 ;  /* 0x0000000407047c25 */ /* 0x000fe2000f8e0010 */
[----:B------:R-:W-:-:S03]  /*7390*/  ULDC UR4, c[0x0][0x150] ;  /* 0x0000540000047ab9 */ /* 0x000fc60000000800 */
[----:B------:R-:W-:Y:S02]  /*73a0*/  IMAD R7, R7, UR5, R6 ;  /* 0x0000000507077c24 */ /* 0x000fe4000f8e0206 */
[----:B------:R-:W-:Y:S01]  /*73b0*/  FMUL R6, R9, UR4 ;  /* 0x0000000409067c20 */ /* 0x000fe20008400000 */
[----:B------:R-:W-:Y:S01]  /*73c0*/  ULDC UR4, c[0x0][0x618] ;  /* 0x0001860000047ab9 */ /* 0x000fe20000000800 */
[----:B------:R-:W-:Y:S01]  /*73d0*/  ULDC UR5, c[0x0][0x154] ;  /* 0x0000550000057ab9 */ /* 0x000fe20000000800 */
[----:B------:R-:W-:-:S03]  /*73e0*/  IMAD.IADD R5, R5, 0x1, R7 ;  /* 0x0000000105057824 */ /* 0x000fc600078e0207 */
[----:B------:R-:W3:Y:S02]  /*73f0*/  F2I.U32.TRUNC.NTZ R6, R6 ;  /* 0x0000000600067305 */ /* 0x000ee4000020f000 */
[----:B------:R-:W-:Y:S02]  /*7400*/  SHF.R.U64 R9, R4, UR4, R5 ;  /* 0x0000000404097c19 */ /* 0x000fe40008001205 */
[----:B-1----:R-:W-:-:S05]  /*7410*/  I2FP.F32.U32 R4, R14 ;  /* 0x0000000e00047245 */ /* 0x002fca0000201000 */
[----:B------:R-:W-:Y:S01]  /*7420*/  FMUL R22, R4, UR5 ;  /* 0x0000000504167c20 */ /* 0x000fe20008400000 */
[----:B------:R-:W-:Y:S01]  /*7430*/  SHF.R.U32.HI R4, RZ, UR4, R5 ;  /* 0x00000004ff047c19 */ /* 0x000fe20008011605 */
[----:B------:R-:W-:-:S03]  /*7440*/  ULDC UR4, c[0x0][0x658] ;  /* 0x0001960000047ab9 */ /* 0x000fc60000000800 */
[--C-:B------:R-:W-:Y:S01]  /*7450*/  SHF.R.U64 R20, R9, UR6, R4.reuse ;  /* 0x0000000609147c19 */ /* 0x100fe20008001204 */
[----:B------:R-:W1:Y:S01]  /*7460*/  F2I.U32.TRUNC.NTZ R22, R22 ;  /* 0x0000001600167305 */ /* 0x000e62000020f000 */
[----:B------:R-:W-:Y:S01]  /*7470*/  SHF.R.U32.HI R5, RZ, UR6, R4 ;  /* 0x00000006ff057c19 */ /* 0x000fe20008011604 */
[----:B---3--:R-:W-:-:S03]  /*7480*/  IMAD.MOV R6, RZ, RZ, -R6 ;  /* 0x000000ffff067224 */ /* 0x008fc600078e0a06 */
[----:B------:R-:W-:Y:S01]  /*7490*/  SHF.R.U64 R18, R20, UR4, R5 ;  /* 0x0000000414127c19 */ /* 0x000fe20008001205 */
[----:B--2---:R-:W-:Y:S01]  /*74a0*/  IMAD R15, R24, R6, R15 ;  /* 0x00000006180f7224 */ /* 0x004fe200078e020f */
[----:B------:R-:W-:-:S03]  /*74b0*/  SHF.R.U32.HI R23, RZ, UR4, R5 ;  /* 0x00000004ff177c19 */ /* 0x000fc60008011605 */
[----:B------:R-:W-:Y:S02]  /*74c0*/  IMAD.MOV.U32 R4, RZ, RZ, R18 ;  /* 0x000000ffff047224 */ /* 0x000fe400078e0012 */
[----:B------:R-:W-:Y:S01]  /*74d0*/  IMAD.MOV.U32 R5, RZ, RZ, R23 ;  /* 0x000000ffff057224 */ /* 0x000fe200078e0017 */
[----:B-1----:R-:W-:Y:S06]  /*74e0*/  @!P1 BRA `(.L_x_174) ;  /* 0x0000000000289947 */ /* 0x002fec0003800000 */
[----:B------:R-:W-:Y:S02]  /*74f0*/  ULDC UR4, c[0x0][0x64c] ;  /* 0x0001930000047ab9 */ /* 0x000fe40000000800 */
[----:B------:R-:W-:-:S05]  /*7500*/  IADD3 R5, P1, R18, UR4, RZ ;  /* 0x0000000412057c10 */ /* 0x000fca000ff3e0ff */
[----:B------:R-:W-:-:S04]  /*7510*/  IMAD.X R23, RZ, RZ, R23, P1 ;  /* 0x000000ffff177224 */ /* 0x000fc800008e0617 */
[----:B------:R-:W-:-:S04]  /*7520*/  IMAD.WIDE.U32 R6, R23, UR8, RZ ;  /* 0x0000000817067c25 */ /* 0x000fc8000f8e00ff */
[----:B------:R-:W-:-:S04]  /*7530*/  IMAD.WIDE.U32 R6, P1, R5, UR9, R6 ;  /* 0x0000000905067c25 */ /* 0x000fc8000f820006 */
[----:B------:R-:W-:-:S04]  /*7540*/  IMAD.WIDE.U32 R4, R5, UR8, RZ ;  /* 0x0000000805047c25 */ /* 0x000fc8000f8e00ff */
[----:B------:R-:W-:Y:S01]  /*7550*/  IMAD.MOV.U32 R4, RZ, RZ, R7 ;  /* 0x000000ffff047224 */ /* 0x000fe200078e0007 */
[----:B------:R-:W-:Y:S01]  /*7560*/  IADD3 RZ, P3, R5, R6, RZ ;  /* 0x0000000605ff7210 */ /* 0x000fe20007f7e0ff */
[----:B------:R-:W-:-:S04]  /*7570*/  IMAD.X R5, RZ, RZ, RZ, P1 ;  /* 0x000000ffff057224 */ /* 0x000fc800008e06ff */
[----:B------:R-:W-:-:S08]  /*7580*/  IMAD.WIDE.U32.X R4, R23, UR9, R4, P3 ;  /* 0x0000000917047c25 */ /* 0x000fd000098e0404 */
.L_x_174:
[----:B------:R-:W-:Y:S01]  /*7590*/  ISETP.NE.AND P1, PT, R2, 0x1, PT ;  /* 0x000000010200780c */ /* 0x000fe20003f25270 */
[----:B------:R-:W-:Y:S01]  /*75a0*/  ULDC UR4, c[0x0][0x648] ;  /* 0x0001920000047ab9 */ /* 0x000fe20000000800 */
[----:B------:R-:W-:Y:S01]  /*75b0*/  LOP3.LUT R20, R20, UR17, RZ, 0xc0, !PT ;  /* 0x0000001114147c12 */ /* 0x000fe2000f8ec0ff */
[----:B------:R-:W-:Y:S01]  /*75c0*/  IMAD.MOV R22, RZ, RZ, -R22 ;  /* 0x000000ffff167224 */ /* 0x000fe200078e0a16 */
[----:B------:R-:W-:Y:S01]  /*75d0*/  SHF.R.U64 R5, R4, UR4, R5 ;  /* 0x0000000404057c19 */ /* 0x000fe20008001205 */
[----:B------:R-:W-:Y:S01]  /*75e0*/  ULDC UR4, c[0x0][0x638] ;  /* 0x00018e0000047ab9 */ /* 0x000fe20000000800 */
[----:B------:R-:W-:Y:S01]  /*75f0*/  LOP3.LUT R9, R9, UR16, RZ, 0xc0, !PT ;  /* 0x0000001009097c12 */ /* 0x000fe2000f8ec0ff */
[----:B------:R-:W-:Y:S01]  /*7600*/  ULDC UR5, c[0x0][0x610] ;  /* 0x0001840000057ab9 */ /* 0x000fe20000000800 */
[----:B------:R-:W-:Y:S02]  /*7610*/  IMAD.MOV.U32 R4, RZ, RZ, 0x1 ;  /* 0x00000001ff047424 */ /* 0x000fe400078e00ff */
[----:B------:R-:W-:-:S02]  /*7620*/  IMAD.MOV R7, RZ, RZ, -R5 ;  /* 0x000000ffff077224 */ /* 0x000fc400078e0a05 */
[----:B------:R-:W-:Y:S02]  /*7630*/  IMAD R20, R5, UR18, R20 ;  /* 0x0000001205147c24 */ /* 0x000fe4000f8e0214 */
[----:B0-----:R-:W-:Y:S02]  /*7640*/  @P1 IMAD R15, R21, R22, R14 ;  /* 0x00000016150f1224 */ /* 0x001fe400078e020e */
[----:B------:R-:W-:Y:S01]  /*7650*/  IMAD R18, R7, UR4, R18 ;  /* 0x0000000407127c24 */ /* 0x000fe2000f8e0212 */
[----:B------:R-:W-:Y:S01]  /*7660*/  ULDC UR4, c[0x0][0x600] ;  /* 0x0001800000047ab9 */ /* 0x000fe20000000800 */
[----:B------:R-:W-:Y:S02]  /*7670*/  IMAD R15, R20, UR5, R15 ;  /* 0x00000005140f7c24 */ /* 0x000fe4000f8e020f */
[----:B------:R-:W-:-:S05]  /*7680*/  IMAD R18, R18, UR4, R9 ;  /* 0x0000000412127c24 */ /* 0x000fca000f8e0209 */
[----:B------:R-:W-:Y:S02]  /*7690*/  SEL R9, R18, R15, !P1 ;  /* 0x0000000f12097207 */ /* 0x000fe40004800000 */
[----:B------:R-:W-:-:S07]  /*76a0*/  SEL R7, R15, R18, !P1 ;  /* 0x000000120f077207 */ /* 0x000fce0004800000 */
.L_x_172:
[----:B------:R-:W-:Y:S05]  /*76b0*/  BSYNC B1 ;  /* 0x0000000000017941 */ /* 0x000fea0003800000 */
.L_x_171:
[----:B------:R-:W-:-:S13]  /*76c0*/  LOP3.LUT P1, RZ, R4, 0xff, RZ, 0xc0, !PT ;  /* 0x000000ff04ff7812 */ /* 0x000fda000782c0ff */
[----:B------:R-:W-:Y:S05]  /*76d0*/  @P1 BRA `(.L_x_175) ;  /* 0xfffffff400501947 */ /* 0x000fea000383ffff */
[----:B------:R-:W-:Y:S05]  /*76e0*/  BSYNC B0 ;  /* 0x0000000000007941 */ /* 0x000fea0003800000 */
.L_x_163:
[----:B------:R-:W-:-:S03]  /*76f0*/  UMOV UR4, 0xffffffff ;  /* 0xffffffff00047882 */ /* 0x000fc60000000000 */
[----:B------:R-:W-:Y:S05]  /*7700*/  BRA.DIV UR4, `(.L_x_176) ;  /* 0x0000000a04807947 */ /* 0x000fea000b800000 */
[----:B------:R-:W-:-:S13]  /*7710*/  ELECT P6, URZ, PT ;  /* 0x00000000003f782f */ /* 0x000fda00038c0000 */
.L_x_200:
[----:B------:R-:W-:Y:S04]  /*7720*/  BSSY B0, `(.L_x_177) ;  /* 0x0000085000007945 */ /* 0x000fe80003800000 */
[----:B------:R-:W-:Y:S05]  /*7730*/  @!P6 BRA `(.L_x_178) ;  /* 0x00000008000ce947 */ /* 0x000fea0003800000 */
[----:B------:R-:W-:-:S04]  /*7740*/  LOP3.LUT R19, R19, 0x2, RZ, 0xfc, !PT ;  /* 0x0000000213137812 */ /* 0x000fc800078efcff */
[----:B------:R-:W-:-:S13]  /*7750*/  ISETP.NE.AND P0, PT, R19, 0x3, PT ;  /* 0x000000031300780c */ /* 0x000fda0003f05270 */
[----:B------:R-:W-:Y:S05]  /*7760*/  @!P0 BRA `(.L_x_179) ;  /* 0x0000000000048947 */ /* 0x000fea0003800000 */
[----:B------:R-:W-:Y:S01]  /*7770*/  BPT.TRAP 0x1 ;  /* 0x000000040000795c */ /* 0x000fe20000300000 */
.L_x_179:
[----:B------:R-:W0:Y:S01]  /*7780*/  S2R R3, SR_CgaCtaId ;  /* 0x0000000000037919 */ /* 0x000e220000008800 */
[----:B------:R-:W-:-:S04]  /*7790*/  MOV R2, 0x400 ;  /* 0x0000040000027802 */ /* 0x000fc80000000f00 */
[----:B0-----:R-:W-:Y:S02]  /*77a0*/  LEA R3, R3, R2, 0x18 ;  /* 0x0000000203037211 */ /* 0x001fe400078ec0ff */
[----:B------:R-:W-:-:S03]  /*77b0*/  SHF.L.U32 R2, R0, 0x1f, RZ ;  /* 0x0000001f00027819 */ /* 0x000fc600000006ff */
[----:B------:R-:W-:-:S04]  /*77c0*/  VIADD R3, R3, 0x70 ;  /* 0x0000007003037836 */ /* 0x000fc80000000000 */
[C---:B------:R-:W-:Y:S02]  /*77d0*/  IMAD R7, R12.reuse, 0x8, R3 ;  /* 0x000000080c077824 */ /* 0x040fe400078e0203 */
[----:B------:R-:W-:Y:S02]  /*77e0*/  VIADD R12, R12, 0x1 ;  /* 0x000000010c0c7836 */ /* 0x000fe40000000000 */
[----:B------:R-:W0:Y:S03]  /*77f0*/  SYNCS.PHASECHK.TRANS64.TRYWAIT P0, [R7+URZ], R2 ;  /* 0x00000002070075a7 */ /* 0x000e26000800017f */
[----:B------:R-:W-:-:S04]  /*7800*/  ISETP.NE.AND P1, PT, R12, 0xe, PT ;  /* 0x0000000e0c00780c */ /* 0x000fc80003f25270 */
[----:B------:R-:W-:Y:S02]  /*7810*/  SEL R5, RZ, 0x1, P1 ;  /* 0x00000001ff057807 */ /* 0x000fe40000800000 */
[----:B------:R-:W-:Y:S02]  /*7820*/  SEL R12, R12, RZ, P1 ;  /* 0x000000ff0c0c7207 */ /* 0x000fe40000800000 */
[----:B------:R-:W-:-:S03]  /*7830*/  LOP3.LUT R5, R0, R5, RZ, 0x3c, !PT ;  /* 0x0000000500057212 */ /* 0x000fc600078e3cff */
[----:B------:R-:W-:Y:S01]  /*7840*/  IMAD R9, R12, 0x8, R3 ;  /* 0x000000080c097824 */ /* 0x000fe200078e0203 */
[----:B------:R-:W-:Y:S01]  /*7850*/  SHF.L.U32 R4, R5, 0x1f, RZ ;  /* 0x0000001f05047819 */ /* 0x000fe200000006ff */
[----:B0-----:R-:W-:Y:S06]  /*7860*/  @!P0 BRA `(.L_x_180) ;  /* 0x0000000800488947 */ /* 0x001fec0003800000 */
.L_x_201:
[----:B------:R-:W1:Y:S01]  /*7870*/  SYNCS.PHASECHK.TRANS64.TRYWAIT P0, [R9+URZ], R4 ;  /* 0x00000004090075a7 */ /* 0x000e62000800017f */
[----:B------:R-:W-:-:S05]  /*7880*/  VIADD R0, R12, 0x1 ;  /* 0x000000010c007836 */ /* 0x000fca0000000000 */
[----:B------:R-:W-:-:S04]  /*7890*/  ISETP.NE.AND P1, PT, R0, 0xe, PT ;  /* 0x0000000e0000780c */ /* 0x000fc80003f25270 */
[----:B0-----:R-:W-:Y:S02]  /*78a0*/  SEL R2, RZ, 0x1, P1 ;  /* 0x00000001ff027807 */ /* 0x001fe40000800000 */
[----:B------:R-:W-:Y:S02]  /*78b0*/  SEL R0, R0, RZ, P1 ;  /* 0x000000ff00007207 */ /* 0x000fe40000800000 */
[----:B------:R-:W-:-:S03]  /*78c0*/  LOP3.LUT R7, R5, R2, RZ, 0x3c, !PT ;  /* 0x0000000205077212 */ /* 0x000fc600078e3cff */
[----:B------:R-:W-:Y:S01]  /*78d0*/  IMAD R6, R0, 0x8, R3 ;  /* 0x0000000800067824 */ /* 0x000fe200078e0203 */
[----:B------:R-:W-:Y:S01]  /*78e0*/  SHF.L.U32 R5, R7, 0x1f, RZ ;  /* 0x0000001f07057819 */ /* 0x000fe200000006ff */
[----:B-1----:R-:W-:Y:S06]  /*78f0*/  @!P0 BRA `(.L_x_181) ;  /* 0x0000000800388947 */ /* 0x002fec0003800000 */
.L_x_202:
[----:B------:R-:W1:Y:S01]  /*7900*/  SYNCS.PHASECHK.TRANS64.TRYWAIT P0, [R6+URZ], R5 ;  /* 0x00000005060075a7 */ /* 0x000e62000800017f */
[----:B------:R-:W-:-:S05]  /*7910*/  VIADD R0, R0, 0x1 ;  /* 0x0000000100007836 */ /* 0x000fca0000000000 */
[----:B------:R-:W-:-:S04]  /*7920*/  ISETP.NE.AND P1, PT, R0, 0xe, PT ;  /* 0x0000000e0000780c */ /* 0x000fc80003f25270 */
[----:B------:R-:W-:Y:S02]  /*7930*/  SEL R2, RZ, 0x1, P1 ;  /* 0x00000001ff027807 */ /* 0x000fe40000800000 */
[----:B------:R-:W-:Y:S02]  /*7940*/  SEL R0, R0, RZ, P1 ;  /* 0x000000ff00007207 */ /* 0x000fe40000800000 */
[----:B------:R-:W-:-:S03]  /*7950*/  LOP3.LUT R7, R7, R2, RZ, 0x3c, !PT ;  /* 0x0000000207077212 */ /* 0x000fc600078e3cff */
[----:B0-----:R-:W-:Y:S01]  /*7960*/  IMAD R9, R0, 0x8, R3 ;  /* 0x0000000800097824 */ /* 0x001fe200078e0203 */
[----:B------:R-:W-:Y:S01]  /*7970*/  SHF.L.U32 R4, R7, 0x1f, RZ ;  /* 0x0000001f07047819 */ /* 0x000fe200000006ff */
[----:B-1----:R-:W-:Y:S06]  /*7980*/  @!P0 BRA `(.L_x_182) ;  /* 0x0000000800288947 */ /* 0x002fec0003800000 */
.L_x_203:
        /* <DEDUP_REMOVED lines=9> */
.L_x_204:
        /* <DEDUP_REMOVED lines=9> */
.L_x_205:
        /* <DEDUP_REMOVED lines=9> */
.L_x_206:
        /* <DEDUP_REMOVED lines=9> */
.L_x_207:
        /* <DEDUP_REMOVED lines=9> */
.L_x_208:
        /* <DEDUP_REMOVED lines=9> */
.L_x_209:
        /* <DEDUP_REMOVED lines=9> */
.L_x_210:
        /* <DEDUP_REMOVED lines=9> */
.L_x_211:
        /* <DEDUP_REMOVED lines=9> */
.L_x_212:
[----:B------:R-:W1:Y:S01]  /*7ea0*/  SYNCS.PHASECHK.TRANS64.TRYWAIT P0, [R6+URZ], R5 ;  /* 0x00000005060075a7 */ /* 0x000e62000800017f */
[----:B------:R-:W-:-:S05]  /*7eb0*/  VIADD R0, R0, 0x1 ;  /* 0x0000000100007836 */ /* 0x000fca0000000000 */
[----:B------:R-:W-:-:S04]  /*7ec0*/  ISETP.NE.AND P1, PT, R0, 0xe, PT ;  /* 0x0000000e0000780c */ /* 0x000fc80003f25270 */
[----:B------:R-:W-:Y:S02]  /*7ed0*/  SEL R2, RZ, 0x1, P1 ;  /* 0x00000001ff027807 */ /* 0x000fe40000800000 */
[----:B------:R-:W-:Y:S02]  /*7ee0*/  SEL R0, R0, RZ, P1 ;  /* 0x000000ff00007207 */ /* 0x000fe40000800000 */
[----:B------:R-:W-:Y:S01]  /*7ef0*/  LOP3.LUT R2, R7, R2, RZ, 0x3c, !PT ;  /* 0x0000000207027212 */ /* 0x000fe200078e3cff */
[----:B-1----:R-:W-:Y:S06]  /*7f00*/  @!P0 BRA `(.L_x_192) ;  /* 0x0000000400908947 */ /* 0x002fec0003800000 */
.L_x_213:
[----:B------:R-:W-:Y:S01]  /*7f10*/  IMAD R3, R0, 0x8, R3 ;  /* 0x0000000800037824 */ /* 0x000fe200078e0203 */
[----:B------:R-:W-:-:S07]  /*7f20*/  SHF.L.U32 R0, R2, 0x1f, RZ ;  /* 0x0000001f02007819 */ /* 0x000fce00000006ff */
.L_x_193:
[----:B--2---:R2:W3:Y:S02]  /*7f30*/  SYNCS.PHASECHK.TRANS64.TRYWAIT P0, [R3+URZ], R0 ;  /* 0x00000000030075a7 */ /* 0x0044e4000800017f */
[----:B---3--:R-:W-:Y:S05]  /*7f40*/  @!P0 NANOSLEEP.SYNCS 0x989680 ;  /* 0x009896800000895d */ /* 0x008fea0003900000 */
[----:B------:R-:W3:Y:S02]  /*7f50*/  @!P0 SYNCS.PHASECHK.TRANS64 P0, [R3+URZ], R0 ;  /* 0x00000000030085a7 */ /* 0x000ee4000800007f */
[----:B---3--:R-:W-:Y:S05]  /*7f60*/  @!P0 BRA `(.L_x_193) ;  /* 0xfffffffc00f08947 */ /* 0x008fea000383ffff */
.L_x_178:
[----:B------:R-:W-:Y:S05]  /*7f70*/  BSYNC B0 ;  /* 0x0000000000007941 */ /* 0x000fea0003800000 */
.L_x_177:
[----:B------:R-:W-:Y:S05]  /*7f80*/  EXIT ;  /* 0x000000000000794d */ /* 0x000fea0003800000 */
.L_x_18:
[----:B---3--:R3:W4:Y:S02]  /*7f90*/  SYNCS.PHASECHK.TRANS64.TRYWAIT P1, [R3+URZ], R0 ;  /* 0x00000000030075a7 */ /* 0x008724000802017f */
[----:B----4-:R-:W-:Y:S05]  /*7fa0*/  @!P1 NANOSLEEP.SYNCS 0x989680 ;  /* 0x009896800000995d */ /* 0x010fea0003900000 */
[----:B------:R-:W4:Y:S02]  /*7fb0*/  @!P1 SYNCS.PHASECHK.TRANS64 P1, [R3+URZ], R0 ;  /* 0x00000000030095a7 */ /* 0x000f24000802007f */
[----:B----4-:R-:W-:Y:S05]  /*7fc0*/  @!P1 BRA `(.L_x_18) ;  /* 0xfffffffc00f09947 */ /* 0x010fea000383ffff */
[----:B------:R-:W-:Y:S05]  /*7fd0*/  BRA `(.L_x_17) ;  /* 0xffffff9000e87947 */ /* 0x000fea000383ffff */
.L_x_23:
[----:B-1----:R-:W-:-:S04]  /*7fe0*/  IMAD.U32 R4, RZ, RZ, UR4 ;  /* 0x00000004ff047e24 */ /* 0x002fc8000f8e00ff */
[----:B------:R1:W2:Y:S03]  /*7ff0*/  SYNCS.PHASECHK.TRANS64.TRYWAIT P1, [R4+URZ], R3 ;  /* 0x00000003040075a7 */ /* 0x0002a6000802017f */
[----:B--2---:R-:W-:Y:S05]  /*8000*/  @!P1 NANOSLEEP.SYNCS 0x989680 ;  /* 0x009896800000995d */ /* 0x004fea0003900000 */
[----:B------:R-:W2:Y:S02]  /*8010*/  @!P1 SYNCS.PHASECHK.TRANS64 P1, [R4+URZ], R3 ;  /* 0x00000003040095a7 */ /* 0x000ea4000802007f */
[----:B--2---:R-:W-:Y:S05]  /*8020*/  @!P1 BRA `(.L_x_23) ;  /* 0xfffffffc00ec9947 */ /* 0x004fea000383ffff */
[----:B------:R-:W-:Y:S05]  /*8030*/  BRA `(.L_x_22) ;  /* 0xffffff9400887947 */ /* 0x000fea000383ffff */
.L_x_164:
[----:B------:R-:W-:Y:S01]  /*8040*/  BSSY B1, `(.L_x_194) ;  /* 0x0000006000017945 */ /* 0x000fe20003800000 */
[----:B------:R-:W-:-:S07]  /*8050*/  IMAD.MOV.U32 R15, RZ, RZ, -0x1 ;  /* 0xffffffffff0f7424 */ /* 0x000fce00078e00ff */
[----:B------:R-:W-:Y:S05]  /*8060*/  WARPSYNC.COLLECTIVE R15, `(.L_x_195) ;  /* 0x000000000f0c7348 */ /* 0x000fea0003c00000 */
[----:B------:R-:W-:Y:S02]  /*8070*/  ELECT P6, UR62, PT ;  /* 0x00000000003e782f */ /* 0x000fe400038c0000 */
[----:B------:R-:W-:Y:S01]  /*8080*/  MOV R14, UR62 ;  /* 0x0000003e000e7c02 */ /* 0x000fe20008000f00 */
[----:B------:R-:W-:Y:S10]  /*8090*/  ENDCOLLECTIVE ;  /* 0x000000000000791b */ /* 0x000ff40003800000 */
.L_x_195:
[----:B------:R-:W-:Y:S05]  /*80a0*/  BSYNC B1 ;  /* 0x0000000000017941 */ /* 0x000fea0003800000 */
.L_x_194:
[----:B------:R-:W-:Y:S05]  /*80b0*/  BRA `(.L_x_196) ;  /* 0xffffffe800e47947 */ /* 0x000fea000383ffff */
.L_x_167:
[----:B0-----:R0:W1:Y:S02]  /*80c0*/  SYNCS.PHASECHK.TRANS64.TRYWAIT P1, [R14+URZ+0x70], R7 ;  /* 0x000070070e0075a7 */ /* 0x001064000802017f */
[----:B-1----:R-:W-:Y:S05]  /*80d0*/  @!P1 NANOSLEEP.SYNCS 0x989680 ;  /* 0x009896800000995d */ /* 0x002fea0003900000 */
[----:B------:R-:W1:Y:S02]  /*80e0*/  @!P1 SYNCS.PHASECHK.TRANS64 P1, [R14+URZ+0x70], R7 ;  /* 0x000070070e0095a7 */ /* 0x000e64000802007f */
[----:B-1----:R-:W-:Y:S05]  /*80f0*/  @!P1 BRA `(.L_x_167) ;  /* 0xfffffffc00f09947 */ /* 0x002fea000383ffff */
[----:B------:R-:W-:Y:S05]  /*8100*/  BRA `(.L_x_197) ;  /* 0xffffffec00187947 */ /* 0x000fea000383ffff */
.L_x_176:
[----:B------:R-:W-:Y:S01]  /*8110*/  BSSY B0, `(.L_x_198) ;  /* 0x0000006000007945 */ /* 0x000fe20003800000 */
[----:B------:R-:W-:-:S07]  /*8120*/  IMAD.MOV.U32 R15, RZ, RZ, -0x1 ;  /* 0xffffffffff0f7424 */ /* 0x000fce00078e00ff */
[----:B------:R-:W-:Y:S05]  /*8130*/  WARPSYNC.COLLECTIVE R15, `(.L_x_199) ;  /* 0x000000000f0c7348 */ /* 0x000fea0003c00000 */
[----:B------:R-:W-:Y:S02]  /*8140*/  ELECT P6, UR62, PT ;  /* 0x00000000003e782f */ /* 0x000fe400038c0000 */
[----:B------:R-:W-:Y:S01]  /*8150*/  MOV R14, UR62 ;  /* 0x0000003e000e7c02 */ /* 0x000fe20008000f00 */
[----:B------:R-:W-:Y:S10]  /*8160*/  ENDCOLLECTIVE ;  /* 0x000000000000791b */ /* 0x000ff40003800000 */
.L_x_199:
[----:B------:R-:W-:Y:S05]  /*8170*/  BSYNC B0 ;  /* 0x0000000000007941 */ /* 0x000fea0003800000 */
.L_x_198:
[----:B------:R-:W-:Y:S05]  /*8180*/  BRA `(.L_x_200) ;  /* 0xfffffff400647947 */ /* 0x000fea000383ffff */
.L_x_180:
[----:B0-----:R0:W1:Y:S02]  /*8190*/  SYNCS.PHASECHK.TRANS64.TRYWAIT P0, [R7+URZ], R2 ;  /* 0x00000002070075a7 */ /* 0x001064000800017f */
[----:B-1----:R-:W-:Y:S05]  /*81a0*/  @!P0 NANOSLEEP.SYNCS 0x989680 ;  /* 0x009896800000895d */ /* 0x002fea0003900000 */
[----:B------:R-:W1:Y:S02]  /*81b0*/  @!P0 SYNCS.PHASECHK.TRANS64 P0, [R7+URZ], R2 ;  /* 0x00000002070085a7 */ /* 0x000e64000800007f */
[----:B-1----:R-:W-:Y:S05]  /*81c0*/  @!P0 BRA `(.L_x_180) ;  /* 0xfffffffc00f08947 */ /* 0x002fea000383ffff */
[----:B------:R-:W-:Y:S05]  /*81d0*/  BRA `(.L_x_201) ;  /* 0xfffffff400a47947 */ /* 0x000fea000383ffff */
.L_x_181:
[----:B0-----:R0:W1:Y:S02]  /*81e0*/  SYNCS.PHASECHK.TRANS64.TRYWAIT P0, [R9+URZ], R4 ;  /* 0x00000004090075a7 */ /* 0x001064000800017f */
[----:B-1----:R-:W-:Y:S05]  /*81f0*/  @!P0 NANOSLEEP.SYNCS 0x989680 ;  /* 0x009896800000895d */ /* 0x002fea0003900000 */
[----:B------:R-:W1:Y:S02]  /*8200*/  @!P0 SYNCS.PHASECHK.TRANS64 P0, [R9+URZ], R4 ;  /* 0x00000004090085a7 */ /* 0x000e64000800007f */
[----:B-1----:R-:W-:Y:S05]  /*8210*/  @!P0 BRA `(.L_x_181) ;  /* 0xfffffffc00f08947 */ /* 0x002fea000383ffff */
[----:B------:R-:W-:Y:S05]  /*8220*/  BRA `(.L_x_202) ;  /* 0xfffffff400b47947 */ /* 0x000fea000383ffff */
.L_x_182:
[----:B0-----:R0:W1:Y:S02]  /*8230*/  SYNCS.PHASECHK.TRANS64.TRYWAIT P0, [R6+URZ], R5 ;  /* 0x00000005060075a7 */ /* 0x001064000800017f */
[----:B-1----:R-:W-:Y:S05]  /*8240*/  @!P0 NANOSLEEP.SYNCS 0x989680 ;  /* 0x009896800000895d */ /* 0x002fea0003900000 */
[----:B------:R-:W1:Y:S02]  /*8250*/  @!P0 SYNCS.PHASECHK.TRANS64 P0, [R6+URZ], R5 ;  /* 0x00000005060085a7 */ /* 0x000e64000800007f */
[----:B-1----:R-:W-:Y:S05]  /*8260*/  @!P0 BRA `(.L_x_182) ;  /* 0xfffffffc00f08947 */ /* 0x002fea000383ffff */
[----:B------:R-:W-:Y:S05]  /*8270*/  BRA `(.L_x_203) ;  /* 0xfffffff400c47947 */ /* 0x000fea000383ffff */
.L_x_183:
[----:B0-----:R0:W1:Y:S02]  /*8280*/  SYNCS.PHASECHK.TRANS64.TRYWAIT P0, [R9+URZ], R4 ;  /* 0x00000004090075a7 */ /* 0x001064000800017f */
[----:B-1----:R-:W-:Y:S05]  /*8290*/  @!P0 NANOSLEEP.SYNCS 0x989680 ;  /* 0x009896800000895d */ /* 0x002fea0003900000 */
[----:B------:R-:W1:Y:S02]  /*82a0*/  @!P0 SYNCS.PHASECHK.TRANS64 P0, [R9+URZ], R4 ;  /* 0x00000004090085a7 */ /* 0x000e64000800007f */
[----:B-1----:R-:W-:Y:S05]  /*82b0*/  @!P0 BRA `(.L_x_183) ;  /* 0xfffffffc00f08947 */ /* 0x002fea000383ffff */
[----:B------:R-:W-:Y:S05]  /*82c0*/  BRA `(.L_x_204) ;  /* 0xfffffff400d47947 */ /* 0x000fea000383ffff */
.L_x_184:
[----:B0-----:R0:W1:Y:S02]  /*82d0*/  SYNCS.PHASECHK.TRANS64.TRYWAIT P0, [R6+URZ], R5 ;  /* 0x00000005060075a7 */ /* 0x001064000800017f */
[----:B-1----:R-:W-:Y:S05]  /*82e0*/  @!P0 NANOSLEEP.SYNCS 0x989680 ;  /* 0x009896800000895d */ /* 0x002fea0003900000 */
[----:B------:R-:W1:Y:S02]  /*82f0*/  @!P0 SYNCS.PHASECHK.TRANS64 P0, [R6+URZ], R5 ;  /* 0x00000005060085a7 */ /* 0x000e64000800007f */
[----:B-1----:R-:W-:Y:S05]  /*8300*/  @!P0 BRA `(.L_x_184) ;  /* 0xfffffffc00f08947 */ /* 0x002fea000383ffff */
[----:B------:R-:W-:Y:S05]  /*8310*/  BRA `(.L_x_205) ;  /* 0xfffffff400e47947 */ /* 0x000fea000383ffff */
.L_x_185:
[----:B0-----:R0:W1:Y:S02]  /*8320*/  SYNCS.PHASECHK.TRANS64.TRYWAIT P0, [R9+URZ], R4 ;  /* 0x00000004090075a7 */ /* 0x001064000800017f */
[----:B-1----:R-:W-:Y:S05]  /*8330*/  @!P0 NANOSLEEP.SYNCS 0x989680 ;  /* 0x009896800000895d */ /* 0x002fea0003900000 */
[----:B------:R-:W1:Y:S02]  /*8340*/  @!P0 SYNCS.PHASECHK.TRANS64 P0, [R9+URZ], R4 ;  /* 0x00000004090085a7 */ /* 0x000e64000800007f */
[----:B-1----:R-:W-:Y:S05]  /*8350*/  @!P0 BRA `(.L_x_185) ;  /* 0xfffffffc00f08947 */ /* 0x002fea000383ffff */
[----:B------:R-:W-:Y:S05]  /*8360*/  BRA `(.L_x_206) ;  /* 0xfffffff400f47947 */ /* 0x000fea000383ffff */
.L_x_186:
[----:B0-----:R0:W1:Y:S02]  /*8370*/  SYNCS.PHASECHK.TRANS64.TRYWAIT P0, [R6+URZ], R5 ;  /* 0x00000005060075a7 */ /* 0x001064000800017f */
[----:B-1----:R-:W-:Y:S05]  /*8380*/  @!P0 NANOSLEEP.SYNCS 0x989680 ;  /* 0x009896800000895d */ /* 0x002fea0003900000 */
[----:B------:R-:W1:Y:S02]  /*8390*/  @!P0 SYNCS.PHASECHK.TRANS64 P0, [R6+URZ], R5 ;  /* 0x00000005060085a7 */ /* 0x000e64000800007f */
[----:B-1----:R-:W-:Y:S05]  /*83a0*/  @!P0 BRA `(.L_x_186) ;  /* 0xfffffffc00f08947 */ /* 0x002fea000383ffff */
[----:B------:R-:W-:Y:S05]  /*83b0*/  BRA `(.L_x_207) ;  /* 0xfffffff800047947 */ /* 0x000fea000383ffff */
.L_x_187:
[----:B0-----:R0:W1:Y:S02]  /*83c0*/  SYNCS.PHASECHK.TRANS64.TRYWAIT P0, [R9+URZ], R4 ;  /* 0x00000004090075a7 */ /* 0x001064000800017f */
[----:B-1----:R-:W-:Y:S05]  /*83d0*/  @!P0 NANOSLEEP.SYNCS 0x989680 ;  /* 0x009896800000895d */ /* 0x002fea0003900000 */
[----:B------:R-:W1:Y:S02]  /*83e0*/  @!P0 SYNCS.PHASECHK.TRANS64 P0, [R9+URZ], R4 ;  /* 0x00000004090085a7 */ /* 0x000e64000800007f */
[----:B-1----:R-:W-:Y:S05]  /*83f0*/  @!P0 BRA `(.L_x_187) ;  /* 0xfffffffc00f08947 */ /* 0x002fea000383ffff */
[----:B------:R-:W-:Y:S05]  /*8400*/  BRA `(.L_x_208) ;  /* 0xfffffff800147947 */ /* 0x000fea000383ffff */
.L_x_188:
[----:B0-----:R0:W1:Y:S02]  /*8410*/  SYNCS.PHASECHK.TRANS64.TRYWAIT P0, [R6+URZ], R5 ;  /* 0x00000005060075a7 */ /* 0x001064000800017f */
[----:B-1----:R-:W-:Y:S05]  /*8420*/  @!P0 NANOSLEEP.SYNCS 0x989680 ;  /* 0x009896800000895d */ /* 0x002fea0003900000 */
[----:B------:R-:W1:Y:S02]  /*8430*/  @!P0 SYNCS.PHASECHK.TRANS64 P0, [R6+URZ], R5 ;  /* 0x00000005060085a7 */ /* 0x000e64000800007f */
[----:B-1----:R-:W-:Y:S05]  /*8440*/  @!P0 BRA `(.L_x_188) ;  /* 0xfffffffc00f08947 */ /* 0x002fea000383ffff */
[----:B------:R-:W-:Y:S05]  /*8450*/  BRA `(.L_x_209) ;  /* 0xfffffff800247947 */ /* 0x000fea000383ffff */
.L_x_189:
[----:B0-----:R0:W1:Y:S02]  /*8460*/  SYNCS.PHASECHK.TRANS64.TRYWAIT P0, [R9+URZ], R4 ;  /* 0x00000004090075a7 */ /* 0x001064000800017f */
[----:B-1----:R-:W-:Y:S05]  /*8470*/  @!P0 NANOSLEEP.SYNCS 0x989680 ;  /* 0x009896800000895d */ /* 0x002fea0003900000 */
[----:B------:R-:W1:Y:S02]  /*8480*/  @!P0 SYNCS.PHASECHK.TRANS64 P0, [R9+URZ], R4 ;  /* 0x00000004090085a7 */ /* 0x000e64000800007f */
[----:B-1----:R-:W-:Y:S05]  /*8490*/  @!P0 BRA `(.L_x_189) ;  /* 0xfffffffc00f08947 */ /* 0x002fea000383ffff */
[----:B------:R-:W-:Y:S05]  /*84a0*/  BRA `(.L_x_210) ;  /* 0xfffffff800347947 */ /* 0x000fea000383ffff */
.L_x_190:
[----:B0-----:R0:W1:Y:S02]  /*84b0*/  SYNCS.PHASECHK.TRANS64.TRYWAIT P0, [R6+URZ], R5 ;  /* 0x00000005060075a7 */ /* 0x001064000800017f */
[----:B-1----:R-:W-:Y:S05]  /*84c0*/  @!P0 NANOSLEEP.SYNCS 0x989680 ;  /* 0x009896800000895d */ /* 0x002fea0003900000 */
[----:B------:R-:W1:Y:S02]  /*84d0*/  @!P0 SYNCS.PHASECHK.TRANS64 P0, [R6+URZ], R5 ;  /* 0x00000005060085a7 */ /* 0x000e64000800007f */
[----:B-1----:R-:W-:Y:S05]  /*84e0*/  @!P0 BRA `(.L_x_190) ;  /* 0xfffffffc00f08947 */ /* 0x002fea000383ffff */
[----:B------:R-:W-:Y:S05]  /*84f0*/  BRA `(.L_x_211) ;  /* 0xfffffff800447947 */ /* 0x000fea000383ffff */
.L_x_191:
[----:B0-----:R0:W1:Y:S02]  /*8500*/  SYNCS.PHASECHK.TRANS64.TRYWAIT P0, [R9+URZ], R4 ;  /* 0x00000004090075a7 */ /* 0x001064000800017f */
[----:B-1----:R-:W-:Y:S05]  /*8510*/  @!P0 NANOSLEEP.SYNCS 0x989680 ;  /* 0x009896800000895d */ /* 0x002fea0003900000 */
[----:B------:R-:W1:Y:S02]  /*8520*/  @!P0 SYNCS.PHASECHK.TRANS64 P0, [R9+URZ], R4 ;  /* 0x00000004090085a7 */ /* 0x000e64000800007f */
[----:B-1----:R-:W-:Y:S05]  /*8530*/  @!P0 BRA `(.L_x_191) ;  /* 0xfffffffc00f08947 */ /* 0x002fea000383ffff */
[----:B------:R-:W-:Y:S05]  /*8540*/  BRA `(.L_x_212) ;  /* 0xfffffff800547947 */ /* 0x000fea000383ffff */
.L_x_192:
[----:B-1----:R1:W2:Y:S02]  /*8550*/  SYNCS.PHASECHK.TRANS64.TRYWAIT P0, [R6+URZ], R5 ;  /* 0x00000005060075a7 */ /* 0x0022a4000800017f */
[----:B--2---:R-:W-:Y:S05]  /*8560*/  @!P0 NANOSLEEP.SYNCS 0x989680 ;  /* 0x009896800000895d */ /* 0x004fea0003900000 */
[----:B------:R-:W2:Y:S02]  /*8570*/  @!P0 SYNCS.PHASECHK.TRANS64 P0, [R6+URZ], R5 ;  /* 0x00000005060085a7 */ /* 0x000ea4000800007f */
[----:B--2---:R-:W-:Y:S05]  /*8580*/  @!P0 BRA `(.L_x_192) ;  /* 0xfffffffc00f08947 */ /* 0x004fea000383ffff */
[----:B------:R-:W-:Y:S05]  /*8590*/  BRA `(.L_x_213) ;  /* 0xfffffff8005c7947 */ /* 0x000fea000383ffff */
.L_x_214:
[----:B------:R-:W-:-:S00]  /*85a0*/  BRA `(.L_x_214) ;  /* 0xfffffffc00fc7947 */ /* 0x000fc0000383ffff */
[----:B------:R-:W-:-:S00]  /*85b0*/  NOP ;  /* 0x0000000000007918 */ /* 0x000fc00000000000 */
        /* <DEDUP_REMOVED lines=12> */
.L_x_215:


//--------------------- .nv.global.init           --------------------------
	.section	.nv.global.init,"aw",@progbits
.nv.global.init:
	.type		$str$22,@object
	.size		$str$22,($str$23 - $str$22)
$str$22:
        /*0000*/ 	.byte	0x6b, 0x5f, 0x74, 0x69, 0x6c, 0x65, 0x5f, 0x63, 0x6f, 0x75, 0x6e, 0x74, 0x20, 0x3e, 0x3d, 0x20
        /*0010*/ 	.byte	0x31, 0x00
	.type		$str$23,@object
	.size		$str$23,(__unnamed_1 - $str$23)
$str$23:
        /*0012*/ 	.byte	0x2f, 0x74, 0x6d, 0x70, 0x2f, 0x63, 0x75, 0x74, 0x6c, 0x61, 0x73, 0x73, 0x5f, 0x73, 0x77, 0x65
        /*0022*/ 	.byte	0x65, 0x70, 0x5f, 0x73, 0x72, 0x63, 0x2f, 0x69, 0x6e, 0x63, 0x6c, 0x75, 0x64, 0x65, 0x2f, 0x63
        /*0032*/ 	.byte	0x75, 0x74, 0x6c, 0x61, 0x73, 0x73, 0x2f, 0x67, 0x65, 0x6d, 0x6d, 0x2f, 0x63, 0x6f, 0x6c, 0x6c
        /*0042*/ 	.byte	0x65, 0x63, 0x74, 0x69, 0x76, 0x65, 0x2f, 0x73, 0x6d, 0x39, 0x30, 0x5f, 0x6d, 0x6d, 0x61, 0x5f
        /*0052*/ 	.byte	0x74, 0x6d, 0x61, 0x5f, 0x67, 0x6d, 0x6d, 0x61, 0x5f, 0x73, 0x73, 0x5f, 0x77, 0x61, 0x72, 0x70
        /*0062*/ 	.byte	0x73, 0x70, 0x65, 0x63, 0x69, 0x61, 0x6c, 0x69, 0x7a, 0x65, 0x64, 0x2e, 0x68, 0x70, 0x70, 0x00
	.type		__unnamed_1,@object
	.size		__unnamed_1,(.L_0 - __unnamed_1)
__unnamed_1:
        /*0072*/ 	.byte	0x76, 0x6f, 0x69, 0x64, 0x20, 0x63, 0x75, 0x74, 0x6c, 0x61, 0x73, 0x73, 0x3a, 0x3a, 0x67, 0x65
        /* <DEDUP_REMOVED lines=179> */
        /*0bb2*/ 	.byte	0x3a, 0x3a, 0x69, 0x64, 0x65, 0x6e, 0x74, 0x69, 0x74, 0x79, 0x5d, 0x00
.L_0:


//--------------------- .nv.shared._ZN7cutlass13device_kernelINS_4gemm6kernel13GemmUniversalIN4cute5tupleIJiiiiEEENS1_10collective13CollectiveMmaINS1_34MainloopSm90TmaGmmaWarpSpecializedILi14ENS5_IJNS4_1CILi1EEESB_SB_EEENS1_35KernelTmaWarpSpecializedCooperativeEEENS5_IJNSA_ILi128EEESF_NSA_ILi32EEEEEENS_6half_tENS5_IJlSB_lEEESI_SJ_NS4_8TiledMMAINS4_8MMA_AtomIJNS4_4SM904GMMA26MMA_64x128x16_F32F16F16_SSILNSN_5MajorE0ELSP_0ELNSN_7ScaleInE1ELSQ_1EEEEEENS4_6LayoutINS5_IJNSA_ILi2EEESB_SB_EEENS5_IJSB_NSA_ILi0EEESW_EEEEENS5_IJNS4_10UnderscoreESZ_SZ_EEEEENS4_13SM90_TMA_LOADENS4_14ComposedLayoutINS4_7SwizzleILi2ELi4ELi3EEENS4_18smem_ptr_flag_bitsILi16EEENST_INS5_IJNSA_ILi8EEESG_EEENS5_IJSG_SB_EEEEEEEvNS4_8identityES12_S1C_vS1D_EENS_8epilogue10collective6detail29Sm90TmaWarpSpecializedAdapterINS1G_15DefaultEpilogueISI_SJ_SJ_NS1F_6thread17LinearCombinationISI_Li1EffLNS1K_9ScaleType4KindE0ELNS_15FloatRoundStyleE2ESI_EENS1_15EpilogueDefaultEEEEEvvEEEEvNT_6ParamsE --------------------------
	.section	.nv.shared._ZN7cutlass13device_kernelINS_4gemm6kernel13GemmUniversalIN4cute5tupleIJiiiiEEENS1_10collective13CollectiveMmaINS1_34MainloopSm90TmaGmmaWarpSpecializedILi14ENS5_IJNS4_1CILi1EEESB_SB_EEENS1_35KernelTmaWarpSpecializedCooperativeEEENS5_IJNSA_ILi128EEESF_NSA_ILi32EEEEEENS_6half_tENS5_IJlSB_lEEESI_SJ_NS4_8TiledMMAINS4_8MMA_AtomIJNS4_4SM904GMMA26MMA_64x128x16_F32F16F16_SSILNSN_5MajorE0ELSP_0ELNSN_7ScaleInE1ELSQ_1EEEEEENS4_6LayoutINS5_IJNSA_ILi2EEESB_SB_EEENS5_IJSB_NSA_ILi0EEESW_EEEEENS5_IJNS4_10UnderscoreESZ_SZ_EEEEENS4_13SM90_TMA_LOADENS4_14ComposedLayoutINS4_7SwizzleILi2ELi4ELi3EEENS4_18smem_ptr_flag_bitsILi16EEENST_INS5_IJNSA_ILi8EEESG_EEENS5_IJSG_SB_EEEEEEEvNS4_8identityES12_S1C_vS1D_EENS_8epilogue10collective6detail29Sm90TmaWarpSpecializedAdapterINS1G_15DefaultEpilogueISI_SJ_SJ_NS1F_6thread17LinearCombinationISI_Li1EffLNS1K_9ScaleType4KindE0ELNS_15FloatRoundStyleE2ESI_EENS1_15EpilogueDefaultEEEEEvvEEEEvNT_6ParamsE,"aw",@nobits
	.sectionflags	@""
	.align	16
	.zero		1024


//--------------------- .nv.shared.reserved.0     --------------------------
	.section	.nv.shared.reserved.0,"aw",@nobits
	.weak		__nv_reservedSMEM_offset_0_alias
	.size		__nv_reservedSMEM_offset_0_alias, 0, 0
	.other		__nv_reservedSMEM_offset_0_alias,@"STO_CUDA_RESERVED_SHARED STV_DEFAULT"
__nv_reservedSMEM_offset_0_alias:
	.zero		0


//--------------------- .nv.global                --------------------------
	.section	.nv.global,"aw",@nobits
.nv.global:
	.type		_ZN40_INTERNAL_c277668e_4_k_cu_fc42f1a7_315014cute1_E,@object
	.size		_ZN40_INTERNAL_c277668e_4_k_cu_fc42f1a7_315014cute1_E,(_ZN40_INTERNAL_c277668e_4_k_cu_fc42f1a7_315014cuda3std3__45__cpo6cbeginE - _ZN40_INTERNAL_c277668e_4_k_cu_fc42f1a7_315014cute1_E)
_ZN40_INTERNAL_c277668e_4_k_cu_fc42f1a7_315014cute1_E:
	.zero		1
	.type		_ZN40_INTERNAL_c277668e_4_k_cu_fc42f1a7_315014cuda3std3__45__cpo6cbeginE,@object
	.size		_ZN40_INTERNAL_c277668e_4_k_cu_fc42f1a7_315014cuda3std3__45__cpo6cbeginE,(_ZN40_INTERNAL_c277668e_4_k_cu_fc42f1a7_315014cuda3std3__48in_placeE - _ZN40_INTERNAL_c277668e_4_k_cu_fc42f1a7_315014cuda3std3__45__cpo6cbeginE)
_ZN40_INTERNAL_c277668e_4_k_cu_fc42f1a7_315014cuda3std3__45__cpo6cbeginE:
	.zero		1
	.type		_ZN40_INTERNAL_c277668e_4_k_cu_fc42f1a7_315014cuda3std3__48in_placeE,@object
	.size		_ZN40_INTERNAL_c277668e_4_k_cu_fc42f1a7_315014cuda3std3__48in_placeE,(_ZN40_INTERNAL_c277668e_4_k_cu_fc42f1a7_315014cuda3std6ranges3__45__cpo9iter_moveE - _ZN40_INTERNAL_c277668e_4_k_cu_fc42f1a7_315014cuda3std3__48in_placeE)
_ZN40_INTERNAL_c277668e_4_k_cu_fc42f1a7_315014cuda3std3__48in_placeE:
	.zero		1
	.type		_ZN40_INTERNAL_c277668e_4_k_cu_fc42f1a7_315014cuda3std6ranges3__45__cpo9iter_moveE,@object
	.size		_ZN40_INTERNAL_c277668e_4_k_cu_fc42f1a7_315014cuda3std6ranges3__45__cpo9iter_moveE,(_ZN40_INTERNAL_c277668e_4_k_cu_fc42f1a7_315014cuda3std3__45__cpo5beginE - _ZN40_INTERNAL_c277668e_4_k_cu_fc42f1a7_315014cuda3std6ranges3__45__cpo9iter_moveE)
_ZN40_INTERNAL_c277668e_4_k_cu_fc42f1a7_315014cuda3std6ranges3__45__cpo9iter_moveE:
	.zero		1
	.type		_ZN40_INTERNAL_c277668e_4_k_cu_fc42f1a7_315014cuda3std3__45__cpo5beginE,@object
	.size		_ZN40_INTERNAL_c277668e_4_k_cu_fc42f1a7_315014cuda3std3__45__cpo5beginE,(_ZN40_INTERNAL_c277668e_4_k_cu_fc42f1a7_315014cuda3std3__442_GLOBAL__N__c277668e_4_k_cu_fc42f1a7_315016ignoreE - _ZN40_INTERNAL_c277668e_4_k_cu_fc42f1a7_315014cuda3std3__45__cpo5beginE)
_ZN40_INTERNAL_c277668e_4_k_cu_fc42f1a7_315014cuda3std3__45__cpo5beginE:
	.zero		1
	.type		_ZN40_INTERNAL_c277668e_4_k_cu_fc42f1a7_315014cuda3std3__442_GLOBAL__N__c277668e_4_k_cu_fc42f1a7_315016ignoreE,@object
	.size		_ZN40_INTERNAL_c277668e_4_k_cu_fc42f1a7_315014cuda3std3__442_GLOBAL__N__c277668e_4_k_cu_fc42f1a7_315016ignoreE,(_ZN40_INTERNAL_c277668e_4_k_cu_fc42f1a7_315014cute7productE - _ZN40_INTERNAL_c277668e_4_k_cu_fc42f1a7_315014cuda3std3__442_GLOBAL__N__c277668e_4_k_cu_fc42f1a7_315016ignoreE)
_ZN40_INTERNAL_c277668e_4_k_cu_fc42f1a7_315014cuda3std3__442_GLOBAL__N__c277668e_4_k_cu_fc42f1a7_315016ignoreE:
	.zero		1
	.type		_ZN40_INTERNAL_c277668e_4_k_cu_fc42f1a7_315014cute7productE,@object
	.size		_ZN40_INTERNAL_c277668e_4_k_cu_fc42f1a7_315014cute7productE,(_ZN40_INTERNAL_c277668e_4_k_cu_fc42f1a7_315014cuda3std3__45__cpo3endE - _ZN40_INTERNAL_c277668e_4_k_cu_fc42f1a7_315014cute7productE)
_ZN40_INTERNAL_c277668e_4_k_cu_fc42f1a7_315014cute7productE:
	.zero		1
	.type		_ZN40_INTERNAL_c277668e_4_k_cu_fc42f1a7_315014cuda3std3__45__cpo3endE,@object
	.size		_ZN40_INTERNAL_c277668e_4_k_cu_fc42f1a7_315014cuda3std3__45__cpo3endE,(_ZN40_INTERNAL_c277668e_4_k_cu_fc42f1a7_315014cuda3std3__419piecewise_constructE - _ZN40_INTERNAL_c277668e_4_k_cu_fc42f1a7_315014cuda3std3__45__cpo3endE)
_ZN40_INTERNAL_c277668e_4_k_cu_fc42f1a7_315014cuda3std3__45__cpo3endE:
	.zero		1
	.type		_ZN40_INTERNAL_c277668e_4_k_cu_fc42f1a7_315014cuda3std3__419piecewise_constructE,@object
	.size		_ZN40_INTERNAL_c277668e_4_k_cu_fc42f1a7_315014cuda3std3__419piecewise_constructE,(_ZN40_INTERNAL_c277668e_4_k_cu_fc42f1a7_315014cuda3std3__45__cpo4cendE - _ZN40_INTERNAL_c277668e_4_k_cu_fc42f1a7_315014cuda3std3__419piecewise_constructE)
_ZN40_INTERNAL_c277668e_4_k_cu_fc42f1a7_315014cuda3std3__419piecewise_constructE:
	.zero		1
	.type		_ZN40_INTERNAL_c277668e_4_k_cu_fc42f1a7_315014cuda3std3__45__cpo4cendE,@object
	.size		_ZN40_INTERNAL_c277668e_4_k_cu_fc42f1a7_315014cuda3std3__45__cpo4cendE,(_ZN40_INTERNAL_c277668e_4_k_cu_fc42f1a7_315014cuda3std6ranges3__45__cpo4swapE - _ZN40_INTERNAL_c277668e_4_k_cu_fc42f1a7_315014cuda3std3__45__cpo4cendE)
_ZN40_INTERNAL_c277668e_4_k_cu_fc42f1a7_315014cuda3std3__45__cpo4cendE:
	.zero		1
	.type		_ZN40_INTERNAL_c277668e_4_k_cu_fc42f1a7_315014cuda3std6ranges3__45__cpo4swapE,@object
	.size		_ZN40_INTERNAL_c277668e_4_k_cu_fc42f1a7_315014cuda3std6ranges3__45__cpo4swapE,(.L_8 - _ZN40_INTERNAL_c277668e_4_k_cu_fc42f1a7_315014cuda3std6ranges3__45__cpo4swapE)
_ZN40_INTERNAL_c277668e_4_k_cu_fc42f1a7_315014cuda3std6ranges3__45__cpo4swapE:
	.zero		1
.L_8:


//--------------------- .nv.constant0._ZN7cutlass13device_kernelINS_4gemm6kernel13GemmUniversalIN4cute5tupleIJiiiiEEENS1_10collective13CollectiveMmaINS1_34MainloopSm90TmaGmmaWarpSpecializedILi14ENS5_IJNS4_1CILi1EEESB_SB_EEENS1_35KernelTmaWarpSpecializedCooperativeEEENS5_IJNSA_ILi128EEESF_NSA_ILi32EEEEEENS_6half_tENS5_IJlSB_lEEESI_SJ_NS4_8TiledMMAINS4_8MMA_AtomIJNS4_4SM904GMMA26MMA_64x128x16_F32F16F16_SSILNSN_5MajorE0ELSP_0ELNSN_7ScaleInE1ELSQ_1EEEEEENS4_6LayoutINS5_IJNSA_ILi2EEESB_SB_EEENS5_IJSB_NSA_ILi0EEESW_EEEEENS5_IJNS4_10UnderscoreESZ_SZ_EEEEENS4_13SM90_TMA_LOADENS4_14ComposedLayoutINS4_7SwizzleILi2ELi4ELi3EEENS4_18smem_ptr_flag_bitsILi16EEENST_INS5_IJNSA_ILi8EEESG_EEENS5_IJSG_SB_EEEEEEEvNS4_8identityES12_S1C_vS1D_EENS_8epilogue10collective6detail29Sm90TmaWarpSpecializedAdapterINS1G_15DefaultEpilogueISI_SJ_SJ_NS1F_6thread17LinearCombinationISI_Li1EffLNS1K_9ScaleType4KindE0ELNS_15FloatRoundStyleE2ESI_EENS1_15EpilogueDefaultEEEEEvvEEEEvNT_6ParamsE --------------------------
	.section	.nv.constant0._ZN7cutlass13device_kernelINS_4gemm6kernel13GemmUniversalIN4cute5tupleIJiiiiEEENS1_10collective13CollectiveMmaINS1_34MainloopSm90TmaGmmaWarpSpecializedILi14ENS5_IJNS4_1CILi1EEESB_SB_EEENS1_35KernelTmaWarpSpecializedCooperativeEEENS5_IJNSA_ILi128EEESF_NSA_ILi32EEEEEENS_6half_tENS5_IJlSB_lEEESI_SJ_NS4_8TiledMMAINS4_8MMA_AtomIJNS4_4SM904GMMA26MMA_64x128x16_F32F16F16_SSILNSN_5MajorE0ELSP_0ELNSN_7ScaleInE1ELSQ_1EEEEEENS4_6LayoutINS5_IJNSA_ILi2EEESB_SB_EEENS5_IJSB_NSA_ILi0EEESW_EEEEENS5_IJNS4_10UnderscoreESZ_SZ_EEEEENS4_13SM90_TMA_LOADENS4_14ComposedLayoutINS4_7SwizzleILi2ELi4ELi3EEENS4_18smem_ptr_flag_bitsILi16EEENST_INS5_IJNSA_ILi8EEESG_EEENS5_IJSG_SB_EEEEEEEvNS4_8identityES12_S1C_vS1D_EENS_8epilogue10collective6detail29Sm90TmaWarpSpecializedAdapterINS1G_15DefaultEpilogueISI_SJ_SJ_NS1F_6thread17LinearCombinationISI_Li1EffLNS1K_9ScaleType4KindE0ELNS_15FloatRoundStyleE2ESI_EENS1_15EpilogueDefaultEEEEEvvEEEEvNT_6ParamsE,"a",@progbits
	.sectionflags	@""
	.align	4
.nv.constant0._ZN7cutlass13device_kernelINS_4gemm6kernel13GemmUniversalIN4cute5tupleIJiiiiEEENS1_10collective13CollectiveMmaINS1_34MainloopSm90TmaGmmaWarpSpecializedILi14ENS5_IJNS4_1CILi1EEESB_SB_EEENS1_35KernelTmaWarpSpecializedCooperativeEEENS5_IJNSA_ILi128EEESF_NSA_ILi32EEEEEENS_6half_tENS5_IJlSB_lEEESI_SJ_NS4_8TiledMMAINS4_8MMA_AtomIJNS4_4SM904GMMA26MMA_64x128x16_F32F16F16_SSILNSN_5MajorE0ELSP_0ELNSN_7ScaleInE1ELSQ_1EEEEEENS4_6LayoutINS5_IJNSA_ILi2EEESB_SB_EEENS5_IJSB_NSA_ILi0EEESW_EEEEENS5_IJNS4_10UnderscoreESZ_SZ_EEEEENS4_13SM90_TMA_LOADENS4_14ComposedLayoutINS4_7SwizzleILi2ELi4ELi3EEENS4_18smem_ptr_flag_bitsILi16EEENST_INS5_IJNSA_ILi8EEESG_EEENS5_IJSG_SB_EEEEEEEvNS4_8identityES12_S1C_vS1D_EENS_8epilogue10collective6detail29Sm90TmaWarpSpecializedAdapterINS1G_15DefaultEpilogueISI_SJ_SJ_NS1F_6thread17LinearCombinationISI_Li1EffLNS1K_9ScaleType4KindE0ELNS_15FloatRoundStyleE2ESI_EENS1_15EpilogueDefaultEEEEEvvEEEEvNT_6ParamsE:
	.zero		1664


//--------------------- SYMBOLS --------------------------

	.type		.nv.reservedSmem.offset0,@object
	.size		.nv.reservedSmem.offset0,0x4
	.type		__assertfail,@function
